	.target	sm_90a

	.elftype	@"ET_EXEC"


//--------------------- .note.nv.tkinfo           --------------------------
	.section	.note.nv.tkinfo,"",@"SHT_NOTE"
	.sectionflags	@"SHF_NOTE_NV_TKINFO"
	.tkinfo
        /*0018*/ 	.word	0x00000002
        /*0030*/ 	.string	""
        /*0030*/ 	.string	"ptxas"
        /*0030*/ 	.string	"Cuda compilation tools, release 13.0, V13.0.88"
        /*0030*/ 	.string	"Build cuda_13.0.r13.0/compiler.36424714_0"
        /*0030*/ 	.string	"-arch sm_90a -m 64 "



//--------------------- .note.nv.cuinfo           --------------------------
	.section	.note.nv.cuinfo,"",@"SHT_NOTE"
	.sectionflags	@"SHF_NOTE_NV_CUINFO"
        /*0018*/ 	.short	0x0002
        /*001a*/ 	.short	0x005a
        /*001c*/ 	.short	0x0082
	.zero		2


//--------------------- .nv.info                  --------------------------
	.section	.nv.info,"",@"SHT_CUDA_INFO"
	.align	4


	//----- nvinfo : EIATTR_REGCOUNT
	.align		4
        /*0000*/ 	.byte	0x04, 0x2f
        /*0002*/ 	.short	(.L_12 - .L_11)
	.align		4
.L_11:
        /*0004*/ 	.word	index@(_ZN7cutlass13device_kernelINS_4conv6kernel13ConvUniversalINS1_16ConvProblemShapeILNS1_8OperatorE2ELi3EEENS1_10collective14CollectiveConvINS1_46MainloopSm90TmaGmmaWarpSpecializedImplicitGemmILS5_2ELi11ELi3EN4cute5tupleIJNSA_1CILi1EEESD_SD_EEENS1_36KernelImplicitTmaWarpSpecializedSm90ELi1EEENSB_IJNSC_ILi256EEENSB_IJNSC_ILi64EEEEEENSB_IJNSC_ILi32EEEEEEEEENS_10bfloat16_tESN_NSA_8TiledMMAINSA_8MMA_AtomIJNSA_4SM904GMMA27MMA_64x64x16_F32BF16BF16_SSILNSR_5MajorE1ELST_1ELNSR_7ScaleInE1ELSU_1EEEEEENSA_6LayoutISE_NSB_IJNSC_ILi0EEESY_SY_EEEEENSB_IJNSA_10UnderscoreES11_S11_EEEEENS7_6detail26Sm90ImplicitGemmTileTraitsINSA_13SM90_TMA_LOADENSA_14ComposedLayoutINSA_7SwizzleILi3ELi4ELi3EEENSA_18smem_ptr_flag_bitsILi16EEENSX_INSB_IJNSB_IJSI_NSC_ILi4EEEEEENSB_IJNSC_ILi8EEES1C_EEENSB_IJSD_NSC_ILi11EEEEEEEEENSB_IJNSB_IJSD_NSC_ILi2048EEEEEENSB_IJSI_NSC_ILi512EEEEEENSB_IJSY_NSC_ILi8192EEEEEEEEEEEEEvEENS15_INSA_20SM90_TMA_LOAD_IM2COLENS17_IS19_S1B_NSX_INSB_IJNSB_IJSI_SD_EEES1F_S1H_EEENSB_IJNSB_IJSD_SY_EEES1M_NSB_IJSY_S1J_EEEEEEEEEEvEEEENS_8epilogue10collective6detail29Sm90TmaWarpSpecializedAdapterINS24_15DefaultEpilogueISN_NSB_IJlNSB_IJSD_lllEEESY_EEES29_NS23_6thread17LinearCombinationISN_Li1EffLNS2A_9ScaleType4KindE0ELNS_15FloatRoundStyleE2ESN_EENS_4gemm15EpilogueDefaultEEEEEvvEEEEvNT_6ParamsE)
        /*0008*/ 	.word	0x000000aa


	//----- nvinfo : EIATTR_FRAME_SIZE
	.align		4
.L_12:
        /*000c*/ 	.byte	0x04, 0x11
        /*000e*/ 	.short	(.L_14 - .L_13)
	.align		4
.L_13:
        /*0010*/ 	.word	index@(_ZN7cutlass13device_kernelINS_4conv6kernel13ConvUniversalINS1_16ConvProblemShapeILNS1_8OperatorE2ELi3EEENS1_10collective14CollectiveConvINS1_46MainloopSm90TmaGmmaWarpSpecializedImplicitGemmILS5_2ELi11ELi3EN4cute5tupleIJNSA_1CILi1EEESD_SD_EEENS1_36KernelImplicitTmaWarpSpecializedSm90ELi1EEENSB_IJNSC_ILi256EEENSB_IJNSC_ILi64EEEEEENSB_IJNSC_ILi32EEEEEEEEENS_10bfloat16_tESN_NSA_8TiledMMAINSA_8MMA_AtomIJNSA_4SM904GMMA27MMA_64x64x16_F32BF16BF16_SSILNSR_5MajorE1ELST_1ELNSR_7ScaleInE1ELSU_1EEEEEENSA_6LayoutISE_NSB_IJNSC_ILi0EEESY_SY_EEEEENSB_IJNSA_10UnderscoreES11_S11_EEEEENS7_6detail26Sm90ImplicitGemmTileTraitsINSA_13SM90_TMA_LOADENSA_14ComposedLayoutINSA_7SwizzleILi3ELi4ELi3EEENSA_18smem_ptr_flag_bitsILi16EEENSX_INSB_IJNSB_IJSI_NSC_ILi4EEEEEENSB_IJNSC_ILi8EEES1C_EEENSB_IJSD_NSC_ILi11EEEEEEEEENSB_IJNSB_IJSD_NSC_ILi2048EEEEEENSB_IJSI_NSC_ILi512EEEEEENSB_IJSY_NSC_ILi8192EEEEEEEEEEEEEvEENS15_INSA_20SM90_TMA_LOAD_IM2COLENS17_IS19_S1B_NSX_INSB_IJNSB_IJSI_SD_EEES1F_S1H_EEENSB_IJNSB_IJSD_SY_EEES1M_NSB_IJSY_S1J_EEEEEEEEEEvEEEENS_8epilogue10collective6detail29Sm90TmaWarpSpecializedAdapterINS24_15DefaultEpilogueISN_NSB_IJlNSB_IJSD_lllEEESY_EEES29_NS23_6thread17LinearCombinationISN_Li1EffLNS2A_9ScaleType4KindE0ELNS_15FloatRoundStyleE2ESN_EENS_4gemm15EpilogueDefaultEEEEEvvEEEEvNT_6ParamsE)
        /*0014*/ 	.word	0x00000000


	//----- nvinfo : EIATTR_MIN_STACK_SIZE
	.align		4
.L_14:
        /*0018*/ 	.byte	0x04, 0x12
        /*001a*/ 	.short	(.L_16 - .L_15)
	.align		4
.L_15:
        /*001c*/ 	.word	index@(_ZN7cutlass13device_kernelINS_4conv6kernel13ConvUniversalINS1_16ConvProblemShapeILNS1_8OperatorE2ELi3EEENS1_10collective14CollectiveConvINS1_46MainloopSm90TmaGmmaWarpSpecializedImplicitGemmILS5_2ELi11ELi3EN4cute5tupleIJNSA_1CILi1EEESD_SD_EEENS1_36KernelImplicitTmaWarpSpecializedSm90ELi1EEENSB_IJNSC_ILi256EEENSB_IJNSC_ILi64EEEEEENSB_IJNSC_ILi32EEEEEEEEENS_10bfloat16_tESN_NSA_8TiledMMAINSA_8MMA_AtomIJNSA_4SM904GMMA27MMA_64x64x16_F32BF16BF16_SSILNSR_5MajorE1ELST_1ELNSR_7ScaleInE1ELSU_1EEEEEENSA_6LayoutISE_NSB_IJNSC_ILi0EEESY_SY_EEEEENSB_IJNSA_10UnderscoreES11_S11_EEEEENS7_6detail26Sm90ImplicitGemmTileTraitsINSA_13SM90_TMA_LOADENSA_14ComposedLayoutINSA_7SwizzleILi3ELi4ELi3EEENSA_18smem_ptr_flag_bitsILi16EEENSX_INSB_IJNSB_IJSI_NSC_ILi4EEEEEENSB_IJNSC_ILi8EEES1C_EEENSB_IJSD_NSC_ILi11EEEEEEEEENSB_IJNSB_IJSD_NSC_ILi2048EEEEEENSB_IJSI_NSC_ILi512EEEEEENSB_IJSY_NSC_ILi8192EEEEEEEEEEEEEvEENS15_INSA_20SM90_TMA_LOAD_IM2COLENS17_IS19_S1B_NSX_INSB_IJNSB_IJSI_SD_EEES1F_S1H_EEENSB_IJNSB_IJSD_SY_EEES1M_NSB_IJSY_S1J_EEEEEEEEEEvEEEENS_8epilogue10collective6detail29Sm90TmaWarpSpecializedAdapterINS24_15DefaultEpilogueISN_NSB_IJlNSB_IJSD_lllEEESY_EEES29_NS23_6thread17LinearCombinationISN_Li1EffLNS2A_9ScaleType4KindE0ELNS_15FloatRoundStyleE2ESN_EENS_4gemm15EpilogueDefaultEEEEEvvEEEEvNT_6ParamsE)
        /*0020*/ 	.word	0x00000000
.L_16:


//--------------------- .nv.compat                --------------------------
	.section	.nv.compat,"",@"SHT_CUDA_COMPAT_INFO"
	.align	4
        /*0000*/ 	.byte	0x02, 0x09, 0x01, 0x00, 0x02, 0x02, 0x04, 0x00, 0x02, 0x05, 0x05, 0x00, 0x03, 0x07, 0x01, 0x01
        /*0010*/ 	.byte	0x02, 0x03, 0x01, 0x00, 0x02, 0x06, 0x01, 0x00, 0x04, 0x0b, 0x08, 0x00, 0x00, 0x00, 0x00, 0x00
        /*0020*/ 	.byte	0x00, 0x00, 0x00, 0x00


//--------------------- .nv.info._ZN7cutlass13device_kernelINS_4conv6kernel13ConvUniversalINS1_16ConvProblemShapeILNS1_8OperatorE2ELi3EEENS1_10collective14CollectiveConvINS1_46MainloopSm90TmaGmmaWarpSpecializedImplicitGemmILS5_2ELi11ELi3EN4cute5tupleIJNSA_1CILi1EEESD_SD_EEENS1_36KernelImplicitTmaWarpSpecializedSm90ELi1EEENSB_IJNSC_ILi256EEENSB_IJNSC_ILi64EEEEEENSB_IJNSC_ILi32EEEEEEEEENS_10bfloat16_tESN_NSA_8TiledMMAINSA_8MMA_AtomIJNSA_4SM904GMMA27MMA_64x64x16_F32BF16BF16_SSILNSR_5MajorE1ELST_1ELNSR_7ScaleInE1ELSU_1EEEEEENSA_6LayoutISE_NSB_IJNSC_ILi0EEESY_SY_EEEEENSB_IJNSA_10UnderscoreES11_S11_EEEEENS7_6detail26Sm90ImplicitGemmTileTraitsINSA_13SM90_TMA_LOADENSA_14ComposedLayoutINSA_7SwizzleILi3ELi4ELi3EEENSA_18smem_ptr_flag_bitsILi16EEENSX_INSB_IJNSB_IJSI_NSC_ILi4EEEEEENSB_IJNSC_ILi8EEES1C_EEENSB_IJSD_NSC_ILi11EEEEEEEEENSB_IJNSB_IJSD_NSC_ILi2048EEEEEENSB_IJSI_NSC_ILi512EEEEEENSB_IJSY_NSC_ILi8192EEEEEEEEEEEEEvEENS15_INSA_20SM90_TMA_LOAD_IM2COLENS17_IS19_S1B_NSX_INSB_IJNSB_IJSI_SD_EEES1F_S1H_EEENSB_IJNSB_IJSD_SY_EEES1M_NSB_IJSY_S1J_EEEEEEEEEEvEEEENS_8epilogue10collective6detail29Sm90TmaWarpSpecializedAdapterINS24_15DefaultEpilogueISN_NSB_IJlNSB_IJSD_lllEEESY_EEES29_NS23_6thread17LinearCombinationISN_Li1EffLNS2A_9ScaleType4KindE0ELNS_15FloatRoundStyleE2ESN_EENS_4gemm15EpilogueDefaultEEEEEvvEEEEvNT_6ParamsE --------------------------
	.section	.nv.info._ZN7cutlass13device_kernelINS_4conv6kernel13ConvUniversalINS1_16ConvProblemShapeILNS1_8OperatorE2ELi3EEENS1_10collective14CollectiveConvINS1_46MainloopSm90TmaGmmaWarpSpecializedImplicitGemmILS5_2ELi11ELi3EN4cute5tupleIJNSA_1CILi1EEESD_SD_EEENS1_36KernelImplicitTmaWarpSpecializedSm90ELi1EEENSB_IJNSC_ILi256EEENSB_IJNSC_ILi64EEEEEENSB_IJNSC_ILi32EEEEEEEEENS_10bfloat16_tESN_NSA_8TiledMMAINSA_8MMA_AtomIJNSA_4SM904GMMA27MMA_64x64x16_F32BF16BF16_SSILNSR_5MajorE1ELST_1ELNSR_7ScaleInE1ELSU_1EEEEEENSA_6LayoutISE_NSB_IJNSC_ILi0EEESY_SY_EEEEENSB_IJNSA_10UnderscoreES11_S11_EEEEENS7_6detail26Sm90ImplicitGemmTileTraitsINSA_13SM90_TMA_LOADENSA_14ComposedLayoutINSA_7SwizzleILi3ELi4ELi3EEENSA_18smem_ptr_flag_bitsILi16EEENSX_INSB_IJNSB_IJSI_NSC_ILi4EEEEEENSB_IJNSC_ILi8EEES1C_EEENSB_IJSD_NSC_ILi11EEEEEEEEENSB_IJNSB_IJSD_NSC_ILi2048EEEEEENSB_IJSI_NSC_ILi512EEEEEENSB_IJSY_NSC_ILi8192EEEEEEEEEEEEEvEENS15_INSA_20SM90_TMA_LOAD_IM2COLENS17_IS19_S1B_NSX_INSB_IJNSB_IJSI_SD_EEES1F_S1H_EEENSB_IJNSB_IJSD_SY_EEES1M_NSB_IJSY_S1J_EEEEEEEEEEvEEEENS_8epilogue10collective6detail29Sm90TmaWarpSpecializedAdapterINS24_15DefaultEpilogueISN_NSB_IJlNSB_IJSD_lllEEESY_EEES29_NS23_6thread17LinearCombinationISN_Li1EffLNS2A_9ScaleType4KindE0ELNS_15FloatRoundStyleE2ESN_EENS_4gemm15EpilogueDefaultEEEEEvvEEEEvNT_6ParamsE,"",@"SHT_CUDA_INFO"
	.sectionflags	@""
	.align	4


	//----- nvinfo : EIATTR_CUDA_API_VERSION
	.align		4
        /*0000*/ 	.byte	0x04, 0x37
        /*0002*/ 	.short	(.L_18 - .L_17)
.L_17:
        /*0004*/ 	.word	0x00000082


	//----- nvinfo : EIATTR_KPARAM_INFO
	.align		4
.L_18:
        /*0008*/ 	.byte	0x04, 0x17
        /*000a*/ 	.short	(.L_20 - .L_19)
.L_19:
        /*000c*/ 	.word	0x00000000
        /*0010*/ 	.short	0x0000
        /*0012*/ 	.short	0x0070
        /*0014*/ 	.byte	0x00, 0xf0, 0x01, 0x10


	//----- nvinfo : EIATTR_SPARSE_MMA_MASK
	.align		4
.L_20:
        /*0018*/ 	.byte	0x03, 0x50
        /*001a*/ 	.short	0x0000


	//----- nvinfo : EIATTR_MAXREG_COUNT
	.align		4
        /*001c*/ 	.byte	0x03, 0x1b
        /*001e*/ 	.short	0x00ff


	//----- nvinfo : EIATTR_NUM_BARRIERS
	.align		4
        /*0020*/ 	.byte	0x02, 0x4c
        /*0022*/ 	.byte	0x01
	.zero		1


	//----- nvinfo : EIATTR_MERCURY_ISA_VERSION
	.align		4
        /*0024*/ 	.byte	0x03, 0x5f
        /*0026*/ 	.short	0x0101


	//----- nvinfo : EIATTR_COOP_GROUP_MASK_REGIDS
	.align		4
        /*0028*/ 	.byte	0x04, 0x29
        /*002a*/ 	.short	(.L_22 - .L_21)


	//   ....[0]....
.L_21:
        /*002c*/ 	.word	0xffffffff


	//   ....[1]....
        /*0030*/ 	.word	0xffffffff


	//   ....[2]....
        /*0034*/ 	.word	0xffffffff


	//----- nvinfo : EIATTR_COOP_GROUP_INSTR_OFFSETS
	.align		4
.L_22:
        /*0038*/ 	.byte	0x04, 0x28
        /*003a*/ 	.short	(.L_24 - .L_23)


	//   ....[0]....
.L_23:
        /*003c*/ 	.word	0x00000060


	//   ....[1]....
        /*0040*/ 	.word	0x00000070


	//   ....[2]....
        /*0044*/ 	.word	0x00000130


	//----- nvinfo : EIATTR_MBARRIER_INSTR_OFFSETS
	.align		4
.L_24:
        /*0048*/ 	.byte	0x04, 0x39
        /*004a*/ 	.short	(.L_26 - .L_25)


	//   ....[0]....
.L_25:
        /*004c*/ 	.word	0x00000270
        /*0050*/ 	.word	0x000000ff
        /*0054*/ 	.word	0x00037000
        /*0058*/ 	.short	0x0100
        /*005a*/ 	.byte	0x08
	.zero		1


	//   ....[1]....
        /*005c*/ 	.word	0x00000280
        /*0060*/ 	.word	0x000000ff
        /*0064*/ 	.word	0x00037058
        /*0068*/ 	.short	0x0100
        /*006a*/ 	.byte	0x08
	.zero		1


	//   ....[2]....
        /*006c*/ 	.word	0x00000290
        /*0070*/ 	.word	0x000000ff
        /*0074*/ 	.word	0x00037008
        /*0078*/ 	.short	0x0100
        /*007a*/ 	.byte	0x08
	.zero		1


	//   ....[3]....
        /*007c*/ 	.word	0x000002a0
        /*0080*/ 	.word	0x000000ff
        /*0084*/ 	.word	0x00037060
        /*0088*/ 	.short	0x0100
        /*008a*/ 	.byte	0x08
	.zero		1


	//   ....[4]....
        /*008c*/ 	.word	0x000002b0
        /*0090*/ 	.word	0x000000ff
        /*0094*/ 	.word	0x00037010
        /*0098*/ 	.short	0x0100
        /*009a*/ 	.byte	0x08
	.zero		1


	//   ....[5]....
        /*009c*/ 	.word	0x000002c0
        /*00a0*/ 	.word	0x000000ff
        /*00a4*/ 	.word	0x00037068
        /*00a8*/ 	.short	0x0100
        /*00aa*/ 	.byte	0x08
	.zero		1


	//   ....[6]....
        /*00ac*/ 	.word	0x000002d0
        /*00b0*/ 	.word	0x000000ff
        /*00b4*/ 	.word	0x00037018
        /*00b8*/ 	.short	0x0100
        /*00ba*/ 	.byte	0x08
	.zero		1


	//   ....[7]....
        /*00bc*/ 	.word	0x000002e0
        /*00c0*/ 	.word	0x000000ff
        /*00c4*/ 	.word	0x00037070
        /*00c8*/ 	.short	0x0100
        /*00ca*/ 	.byte	0x08
	.zero		1


	//   ....[8]....
        /*00cc*/ 	.word	0x000002f0
        /*00d0*/ 	.word	0x000000ff
        /*00d4*/ 	.word	0x00037020
        /*00d8*/ 	.short	0x0100
        /*00da*/ 	.byte	0x08
	.zero		1


	//   ....[9]....
        /*00dc*/ 	.word	0x00000300
        /*00e0*/ 	.word	0x000000ff
        /*00e4*/ 	.word	0x00037078
        /*00e8*/ 	.short	0x0100
        /*00ea*/ 	.byte	0x08
	.zero		1


	//   ....[10]....
        /*00ec*/ 	.word	0x00000310
        /*00f0*/ 	.word	0x000000ff
        /*00f4*/ 	.word	0x00037028
        /*00f8*/ 	.short	0x0100
        /*00fa*/ 	.byte	0x08
	.zero		1


	//   ....[11]....
        /*00fc*/ 	.word	0x00000320
        /*0100*/ 	.word	0x000000ff
        /*0104*/ 	.word	0x00037080
        /*0108*/ 	.short	0x0100
        /*010a*/ 	.byte	0x08
	.zero		1


	//   ....[12]....
        /*010c*/ 	.word	0x00000330
        /*0110*/ 	.word	0x000000ff
        /*0114*/ 	.word	0x00037030
        /*0118*/ 	.short	0x0100
        /*011a*/ 	.byte	0x08
	.zero		1


	//   ....[13]....
        /*011c*/ 	.word	0x00000340
        /*0120*/ 	.word	0x000000ff
        /*0124*/ 	.word	0x00037088
        /*0128*/ 	.short	0x0100
        /*012a*/ 	.byte	0x08
	.zero		1


	//   ....[14]....
        /*012c*/ 	.word	0x00000350
        /*0130*/ 	.word	0x000000ff
        /*0134*/ 	.word	0x00037038
        /*0138*/ 	.short	0x0100
        /*013a*/ 	.byte	0x08
	.zero		1


	//   ....[15]....
        /*013c*/ 	.word	0x00000360
        /*0140*/ 	.word	0x000000ff
        /*0144*/ 	.word	0x00037090
        /*0148*/ 	.short	0x0100
        /*014a*/ 	.byte	0x08
	.zero		1


	//   ....[16]....
        /*014c*/ 	.word	0x00000370
        /*0150*/ 	.word	0x000000ff
        /*0154*/ 	.word	0x00037040
        /*0158*/ 	.short	0x0100
        /*015a*/ 	.byte	0x08
	.zero		1


	//   ....[17]....
        /*015c*/ 	.word	0x00000380
        /*0160*/ 	.word	0x000000ff
        /*0164*/ 	.word	0x00037098
        /*0168*/ 	.short	0x0100
        /*016a*/ 	.byte	0x08
	.zero		1


	//   ....[18]....
        /*016c*/ 	.word	0x00000390
        /*0170*/ 	.word	0x000000ff
        /*0174*/ 	.word	0x00037048
        /*0178*/ 	.short	0x0100
        /*017a*/ 	.byte	0x08
	.zero		1


	//   ....[19]....
        /*017c*/ 	.word	0x000003a0
        /*0180*/ 	.word	0x000000ff
        /*0184*/ 	.word	0x000370a0
        /*0188*/ 	.short	0x0100
        /*018a*/ 	.byte	0x08
	.zero		1


	//   ....[20]....
        /*018c*/ 	.word	0x000003b0
        /*0190*/ 	.word	0x000000ff
        /*0194*/ 	.word	0x00037050
        /*0198*/ 	.short	0x0100
        /*019a*/ 	.byte	0x08
	.zero		1


	//   ....[21]....
        /*019c*/ 	.word	0x000003c0
        /*01a0*/ 	.word	0x000000ff
        /*01a4*/ 	.word	0x000370a8
        /*01a8*/ 	.short	0x0100
        /*01aa*/ 	.byte	0x08
	.zero		1


	//   ....[22]....
        /*01ac*/ 	.word	0x00001200
        /*01b0*/ 	.word	0x0000000a
        /*01b4*/ 	.word	0x00037000
        /*01b8*/ 	.short	0x010a
        /*01ba*/ 	.byte	0x3f
	.zero		1


	//   ....[23]....
        /*01bc*/ 	.word	0x00001640
        /*01c0*/ 	.word	0x0000000c
        /*01c4*/ 	.word	0x00037000
        /*01c8*/ 	.short	0x010a
        /*01ca*/ 	.byte	0x3f
	.zero		1


	//   ....[24]....
        /*01cc*/ 	.word	0x00001940
        /*01d0*/ 	.word	0x000000ff
        /*01d4*/ 	.word	0x00000000
        /*01d8*/ 	.short	0x0101
        /*01da*/ 	.byte	0x07
	.zero		1


	//   ....[25]....
        /*01dc*/ 	.word	0x00001b30
        /*01e0*/ 	.word	0x0000000a
        /*01e4*/ 	.word	0x00000000
        /*01e8*/ 	.short	0x0101
        /*01ea*/ 	.byte	0x3f
	.zero		1


	//   ....[26]....
        /*01ec*/ 	.word	0x0000cb90
        /*01f0*/ 	.word	0x0000000c
        /*01f4*/ 	.word	0x00037058
        /*01f8*/ 	.short	0x010a
        /*01fa*/ 	.byte	0x3f
	.zero		1


	//   ....[27]....
        /*01fc*/ 	.word	0x0000d320
        /*0200*/ 	.word	0x00000002
        /*0204*/ 	.word	0x00000000
        /*0208*/ 	.short	0x010a
        /*020a*/ 	.byte	0x3f
	.zero		1


	//   ....[28]....
        /*020c*/ 	.word	0x0000d3d0
        /*0210*/ 	.word	0x00000000
        /*0214*/ 	.word	0x00000000
        /*0218*/ 	.short	0x010a
        /*021a*/ 	.byte	0x3f
	.zero		1


	//   ....[29]....
        /*021c*/ 	.word	0x0000d480
        /*0220*/ 	.word	0x00000000
        /*0224*/ 	.word	0x00000000
        /*0228*/ 	.short	0x010a
        /*022a*/ 	.byte	0x3f
	.zero		1


	//   ....[30]....
        /*022c*/ 	.word	0x0000d530
        /*0230*/ 	.word	0x00000000
        /*0234*/ 	.word	0x00000000
        /*0238*/ 	.short	0x010a
        /*023a*/ 	.byte	0x3f
	.zero		1


	//   ....[31]....
        /*023c*/ 	.word	0x0000d5e0
        /*0240*/ 	.word	0x00000000
        /*0244*/ 	.word	0x00000000
        /*0248*/ 	.short	0x010a
        /*024a*/ 	.byte	0x3f
	.zero		1


	//   ....[32]....
        /*024c*/ 	.word	0x0000d690
        /*0250*/ 	.word	0x00000000
        /*0254*/ 	.word	0x00000000
        /*0258*/ 	.short	0x010a
        /*025a*/ 	.byte	0x3f
	.zero		1


	//   ....[33]....
        /*025c*/ 	.word	0x0000d740
        /*0260*/ 	.word	0x00000000
        /*0264*/ 	.word	0x00000000
        /*0268*/ 	.short	0x010a
        /*026a*/ 	.byte	0x3f
	.zero		1


	//   ....[34]....
        /*026c*/ 	.word	0x0000d7f0
        /*0270*/ 	.word	0x00000000
        /*0274*/ 	.word	0x00000000
        /*0278*/ 	.short	0x010a
        /*027a*/ 	.byte	0x3f
	.zero		1


	//   ....[35]....
        /*027c*/ 	.word	0x0000d8a0
        /*0280*/ 	.word	0x00000000
        /*0284*/ 	.word	0x00000000
        /*0288*/ 	.short	0x010a
        /*028a*/ 	.byte	0x3f
	.zero		1


	//   ....[36]....
        /*028c*/ 	.word	0x0000d950
        /*0290*/ 	.word	0x00000000
        /*0294*/ 	.word	0x00000000
        /*0298*/ 	.short	0x010a
        /*029a*/ 	.byte	0x3f
	.zero		1


	//   ....[37]....
        /*029c*/ 	.word	0x0000da00
        /*02a0*/ 	.word	0x00000008
        /*02a4*/ 	.word	0x00000000
        /*02a8*/ 	.short	0x010a
        /*02aa*/ 	.byte	0x3f
	.zero		1


	//----- nvinfo : EIATTR_NUM_MBARRIERS
	.align		4
.L_26:
        /*02ac*/ 	.byte	0x03, 0x38
        /*02ae*/ 	.short	0x0016


	//----- nvinfo : EIATTR_EXIT_INSTR_OFFSETS
	.align		4
        /*02b0*/ 	.byte	0x04, 0x1c
        /*02b2*/ 	.short	(.L_28 - .L_27)


	//   ....[0]....
.L_27:
        /*02b4*/ 	.word	0x00000d30


	//   ....[1]....
        /*02b8*/ 	.word	0x00001cb0


	//   ....[2]....
        /*02bc*/ 	.word	0x00001d90


	//   ....[3]....
        /*02c0*/ 	.word	0x00001e70


	//   ....[4]....
        /*02c4*/ 	.word	0x00009550


	//   ....[5]....
        /*02c8*/ 	.word	0x00009590


	//   ....[6]....
        /*02cc*/ 	.word	0x0000c940


	//   ....[7]....
        /*02d0*/ 	.word	0x0000c980


	//   ....[8]....
        /*02d4*/ 	.word	0x0000c9a0


	//   ....[9]....
        /*02d8*/ 	.word	0x0000d210


	//   ....[10]....
        /*02dc*/ 	.word	0x0000da30


	//----- nvinfo : EIATTR_MAX_THREADS
	.align		4
.L_28:
        /*02e0*/ 	.byte	0x04, 0x05
        /*02e2*/ 	.short	(.L_30 - .L_29)
.L_29:
        /*02e4*/ 	.word	0x00000100
        /*02e8*/ 	.word	0x00000001
        /*02ec*/ 	.word	0x00000001


	//----- nvinfo : EIATTR_CRS_STACK_SIZE
	.align		4
.L_30:
        /*02f0*/ 	.byte	0x04, 0x1e
        /*02f2*/ 	.short	(.L_32 - .L_31)
.L_31:
        /*02f4*/ 	.word	0x00000000


	//----- nvinfo : EIATTR_CBANK_PARAM_SIZE
	.align		4
.L_32:
        /*02f8*/ 	.byte	0x03, 0x19
        /*02fa*/ 	.short	0x0470


	//----- nvinfo : EIATTR_PARAM_CBANK
	.align		4
        /*02fc*/ 	.byte	0x04, 0x0a
        /*02fe*/ 	.short	(.L_34 - .L_33)
	.align		4
.L_33:
        /*0300*/ 	.word	index@(.nv.constant0._ZN7cutlass13device_kernelINS_4conv6kernel13ConvUniversalINS1_16ConvProblemShapeILNS1_8OperatorE2ELi3EEENS1_10collective14CollectiveConvINS1_46MainloopSm90TmaGmmaWarpSpecializedImplicitGemmILS5_2ELi11ELi3EN4cute5tupleIJNSA_1CILi1EEESD_SD_EEENS1_36KernelImplicitTmaWarpSpecializedSm90ELi1EEENSB_IJNSC_ILi256EEENSB_IJNSC_ILi64EEEEEENSB_IJNSC_ILi32EEEEEEEEENS_10bfloat16_tESN_NSA_8TiledMMAINSA_8MMA_AtomIJNSA_4SM904GMMA27MMA_64x64x16_F32BF16BF16_SSILNSR_5MajorE1ELST_1ELNSR_7ScaleInE1ELSU_1EEEEEENSA_6LayoutISE_NSB_IJNSC_ILi0EEESY_SY_EEEEENSB_IJNSA_10UnderscoreES11_S11_EEEEENS7_6detail26Sm90ImplicitGemmTileTraitsINSA_13SM90_TMA_LOADENSA_14ComposedLayoutINSA_7SwizzleILi3ELi4ELi3EEENSA_18smem_ptr_flag_bitsILi16EEENSX_INSB_IJNSB_IJSI_NSC_ILi4EEEEEENSB_IJNSC_ILi8EEES1C_EEENSB_IJSD_NSC_ILi11EEEEEEEEENSB_IJNSB_IJSD_NSC_ILi2048EEEEEENSB_IJSI_NSC_ILi512EEEEEENSB_IJSY_NSC_ILi8192EEEEEEEEEEEEEvEENS15_INSA_20SM90_TMA_LOAD_IM2COLENS17_IS19_S1B_NSX_INSB_IJNSB_IJSI_SD_EEES1F_S1H_EEENSB_IJNSB_IJSD_SY_EEES1M_NSB_IJSY_S1J_EEEEEEEEEEvEEEENS_8epilogue10collective6detail29Sm90TmaWarpSpecializedAdapterINS24_15DefaultEpilogueISN_NSB_IJlNSB_IJSD_lllEEESY_EEES29_NS23_6thread17LinearCombinationISN_Li1EffLNS2A_9ScaleType4KindE0ELNS_15FloatRoundStyleE2ESN_EENS_4gemm15EpilogueDefaultEEEEEvvEEEEvNT_6ParamsE)
        /*0304*/ 	.short	0x0210
        /*0306*/ 	.short	0x0470


	//----- nvinfo : EIATTR_SW_WAR
	.align		4
.L_34:
        /*0308*/ 	.byte	0x04, 0x36
        /*030a*/ 	.short	(.L_36 - .L_35)
.L_35:
        /*030c*/ 	.word	0x00000008
.L_36:


//--------------------- .nv.callgraph             --------------------------
	.section	.nv.callgraph,"",@"SHT_CUDA_CALLGRAPH"
	.align	4
	.sectionentsize	8
	.align		4
        /*0000*/ 	.word	0x00000000
	.align		4
        /*0004*/ 	.word	0xffffffff
	.align		4
        /*0008*/ 	.word	0x00000000
	.align		4
        /*000c*/ 	.word	0xfffffffe
	.align		4
        /*0010*/ 	.word	0x00000000
	.align		4
        /*0014*/ 	.word	0xfffffffd
	.align		4
        /*0018*/ 	.word	0x00000000
	.align		4
        /*001c*/ 	.word	0xfffffffc


//--------------------- .nv.constant4             --------------------------
	.section	.nv.constant4,"a",@progbits
	.align	8
	.align		8
.nv.constant4:
        /*0000*/ 	.dword	_ZN39_INTERNAL_3fda7456_4_k_cu_e3cb236d_31444cuda3std3__45__cpo5beginE
	.align		8
        /*0008*/ 	.dword	_ZN39_INTERNAL_3fda7456_4_k_cu_e3cb236d_31444cuda3std3__45__cpo3endE
	.align		8
        /*0010*/ 	.dword	_ZN39_INTERNAL_3fda7456_4_k_cu_e3cb236d_31444cuda3std3__45__cpo6cbeginE
	.align		8
        /*0018*/ 	.dword	_ZN39_INTERNAL_3fda7456_4_k_cu_e3cb236d_31444cuda3std3__45__cpo4cendE
	.align		8
        /*0020*/ 	.dword	_ZN39_INTERNAL_3fda7456_4_k_cu_e3cb236d_31444cuda3std3__441_GLOBAL__N__3fda7456_4_k_cu_e3cb236d_31446ignoreE
	.align		8
        /*0028*/ 	.dword	_ZN39_INTERNAL_3fda7456_4_k_cu_e3cb236d_31444cuda3std3__419piecewise_constructE
	.align		8
        /*0030*/ 	.dword	_ZN39_INTERNAL_3fda7456_4_k_cu_e3cb236d_31444cuda3std3__48in_placeE
	.align		8
        /*0038*/ 	.dword	_ZN39_INTERNAL_3fda7456_4_k_cu_e3cb236d_31444cuda3std6ranges3__45__cpo4swapE
	.align		8
        /*0040*/ 	.dword	_ZN39_INTERNAL_3fda7456_4_k_cu_e3cb236d_31444cuda3std6ranges3__45__cpo9iter_moveE
	.align		8
        /*0048*/ 	.dword	_ZN39_INTERNAL_3fda7456_4_k_cu_e3cb236d_31444cute7productE
	.align		8
        /*0050*/ 	.dword	_ZN39_INTERNAL_3fda7456_4_k_cu_e3cb236d_31444cute1_E


//--------------------- .text._ZN7cutlass13device_kernelINS_4conv6kernel13ConvUniversalINS1_16ConvProblemShapeILNS1_8OperatorE2ELi3EEENS1_10collective14CollectiveConvINS1_46MainloopSm90TmaGmmaWarpSpecializedImplicitGemmILS5_2ELi11ELi3EN4cute5tupleIJNSA_1CILi1EEESD_SD_EEENS1_36KernelImplicitTmaWarpSpecializedSm90ELi1EEENSB_IJNSC_ILi256EEENSB_IJNSC_ILi64EEEEEENSB_IJNSC_ILi32EEEEEEEEENS_10bfloat16_tESN_NSA_8TiledMMAINSA_8MMA_AtomIJNSA_4SM904GMMA27MMA_64x64x16_F32BF16BF16_SSILNSR_5MajorE1ELST_1ELNSR_7ScaleInE1ELSU_1EEEEEENSA_6LayoutISE_NSB_IJNSC_ILi0EEESY_SY_EEEEENSB_IJNSA_10UnderscoreES11_S11_EEEEENS7_6detail26Sm90ImplicitGemmTileTraitsINSA_13SM90_TMA_LOADENSA_14ComposedLayoutINSA_7SwizzleILi3ELi4ELi3EEENSA_18smem_ptr_flag_bitsILi16EEENSX_INSB_IJNSB_IJSI_NSC_ILi4EEEEEENSB_IJNSC_ILi8EEES1C_EEENSB_IJSD_NSC_ILi11EEEEEEEEENSB_IJNSB_IJSD_NSC_ILi2048EEEEEENSB_IJSI_NSC_ILi512EEEEEENSB_IJSY_NSC_ILi8192EEEEEEEEEEEEEvEENS15_INSA_20SM90_TMA_LOAD_IM2COLENS17_IS19_S1B_NSX_INSB_IJNSB_IJSI_SD_EEES1F_S1H_EEENSB_IJNSB_IJSD_SY_EEES1M_NSB_IJSY_S1J_EEEEEEEEEEvEEEENS_8epilogue10collective6detail29Sm90TmaWarpSpecializedAdapterINS24_15DefaultEpilogueISN_NSB_IJlNSB_IJSD_lllEEESY_EEES29_NS23_6thread17LinearCombinationISN_Li1EffLNS2A_9ScaleType4KindE0ELNS_15FloatRoundStyleE2ESN_EENS_4gemm15EpilogueDefaultEEEEEvvEEEEvNT_6ParamsE --------------------------
	.section	.text._ZN7cutlass13device_kernelINS_4conv6kernel13ConvUniversalINS1_16ConvProblemShapeILNS1_8OperatorE2ELi3EEENS1_10collective14CollectiveConvINS1_46MainloopSm90TmaGmmaWarpSpecializedImplicitGemmILS5_2ELi11ELi3EN4cute5tupleIJNSA_1CILi1EEESD_SD_EEENS1_36KernelImplicitTmaWarpSpecializedSm90ELi1EEENSB_IJNSC_ILi256EEENSB_IJNSC_ILi64EEEEEENSB_IJNSC_ILi32EEEEEEEEENS_10bfloat16_tESN_NSA_8TiledMMAINSA_8MMA_AtomIJNSA_4SM904GMMA27MMA_64x64x16_F32BF16BF16_SSILNSR_5MajorE1ELST_1ELNSR_7ScaleInE1ELSU_1EEEEEENSA_6LayoutISE_NSB_IJNSC_ILi0EEESY_SY_EEEEENSB_IJNSA_10UnderscoreES11_S11_EEEEENS7_6detail26Sm90ImplicitGemmTileTraitsINSA_13SM90_TMA_LOADENSA_14ComposedLayoutINSA_7SwizzleILi3ELi4ELi3EEENSA_18smem_ptr_flag_bitsILi16EEENSX_INSB_IJNSB_IJSI_NSC_ILi4EEEEEENSB_IJNSC_ILi8EEES1C_EEENSB_IJSD_NSC_ILi11EEEEEEEEENSB_IJNSB_IJSD_NSC_ILi2048EEEEEENSB_IJSI_NSC_ILi512EEEEEENSB_IJSY_NSC_ILi8192EEEEEEEEEEEEEvEENS15_INSA_20SM90_TMA_LOAD_IM2COLENS17_IS19_S1B_NSX_INSB_IJNSB_IJSI_SD_EEES1F_S1H_EEENSB_IJNSB_IJSD_SY_EEES1M_NSB_IJSY_S1J_EEEEEEEEEEvEEEENS_8epilogue10collective6detail29Sm90TmaWarpSpecializedAdapterINS24_15DefaultEpilogueISN_NSB_IJlNSB_IJSD_lllEEESY_EEES29_NS23_6thread17LinearCombinationISN_Li1EffLNS2A_9ScaleType4KindE0ELNS_15FloatRoundStyleE2ESN_EENS_4gemm15EpilogueDefaultEEEEEvvEEEEvNT_6ParamsE,"ax",@progbits
	.align	128
.text._ZN7cutlass13device_kernelINS_4conv6kernel13ConvUniversalINS1_16ConvProblemShapeILNS1_8OperatorE2ELi3EEENS1_10collective14CollectiveConvINS1_46MainloopSm90TmaGmmaWarpSpecializedImplicitGemmILS5_2ELi11ELi3EN4cute5tupleIJNSA_1CILi1EEESD_SD_EEENS1_36KernelImplicitTmaWarpSpecializedSm90ELi1EEENSB_IJNSC_ILi256EEENSB_IJNSC_ILi64EEEEEENSB_IJNSC_ILi32EEEEEEEEENS_10bfloat16_tESN_NSA_8TiledMMAINSA_8MMA_AtomIJNSA_4SM904GMMA27MMA_64x64x16_F32BF16BF16_SSILNSR_5MajorE1ELST_1ELNSR_7ScaleInE1ELSU_1EEEEEENSA_6LayoutISE_NSB_IJNSC_ILi0EEESY_SY_EEEEENSB_IJNSA_10UnderscoreES11_S11_EEEEENS7_6detail26Sm90ImplicitGemmTileTraitsINSA_13SM90_TMA_LOADENSA_14ComposedLayoutINSA_7SwizzleILi3ELi4ELi3EEENSA_18smem_ptr_flag_bitsILi16EEENSX_INSB_IJNSB_IJSI_NSC_ILi4EEEEEENSB_IJNSC_ILi8EEES1C_EEENSB_IJSD_NSC_ILi11EEEEEEEEENSB_IJNSB_IJSD_NSC_ILi2048EEEEEENSB_IJSI_NSC_ILi512EEEEEENSB_IJSY_NSC_ILi8192EEEEEEEEEEEEEvEENS15_INSA_20SM90_TMA_LOAD_IM2COLENS17_IS19_S1B_NSX_INSB_IJNSB_IJSI_SD_EEES1F_S1H_EEENSB_IJNSB_IJSD_SY_EEES1M_NSB_IJSY_S1J_EEEEEEEEEEvEEEENS_8epilogue10collective6detail29Sm90TmaWarpSpecializedAdapterINS24_15DefaultEpilogueISN_NSB_IJlNSB_IJSD_lllEEESY_EEES29_NS23_6thread17LinearCombinationISN_Li1EffLNS2A_9ScaleType4KindE0ELNS_15FloatRoundStyleE2ESN_EENS_4gemm15EpilogueDefaultEEEEEvvEEEEvNT_6ParamsE:
        .type           _ZN7cutlass13device_kernelINS_4conv6kernel13ConvUniversalINS1_16ConvProblemShapeILNS1_8OperatorE2ELi3EEENS1_10collective14CollectiveConvINS1_46MainloopSm90TmaGmmaWarpSpecializedImplicitGemmILS5_2ELi11ELi3EN4cute5tupleIJNSA_1CILi1EEESD_SD_EEENS1_36KernelImplicitTmaWarpSpecializedSm90ELi1EEENSB_IJNSC_ILi256EEENSB_IJNSC_ILi64EEEEEENSB_IJNSC_ILi32EEEEEEEEENS_10bfloat16_tESN_NSA_8TiledMMAINSA_8MMA_AtomIJNSA_4SM904GMMA27MMA_64x64x16_F32BF16BF16_SSILNSR_5MajorE1ELST_1ELNSR_7ScaleInE1ELSU_1EEEEEENSA_6LayoutISE_NSB_IJNSC_ILi0EEESY_SY_EEEEENSB_IJNSA_10UnderscoreES11_S11_EEEEENS7_6detail26Sm90ImplicitGemmTileTraitsINSA_13SM90_TMA_LOADENSA_14ComposedLayoutINSA_7SwizzleILi3ELi4ELi3EEENSA_18smem_ptr_flag_bitsILi16EEENSX_INSB_IJNSB_IJSI_NSC_ILi4EEEEEENSB_IJNSC_ILi8EEES1C_EEENSB_IJSD_NSC_ILi11EEEEEEEEENSB_IJNSB_IJSD_NSC_ILi2048EEEEEENSB_IJSI_NSC_ILi512EEEEEENSB_IJSY_NSC_ILi8192EEEEEEEEEEEEEvEENS15_INSA_20SM90_TMA_LOAD_IM2COLENS17_IS19_S1B_NSX_INSB_IJNSB_IJSI_SD_EEES1F_S1H_EEENSB_IJNSB_IJSD_SY_EEES1M_NSB_IJSY_S1J_EEEEEEEEEEvEEEENS_8epilogue10collective6detail29Sm90TmaWarpSpecializedAdapterINS24_15DefaultEpilogueISN_NSB_IJlNSB_IJSD_lllEEESY_EEES29_NS23_6thread17LinearCombinationISN_Li1EffLNS2A_9ScaleType4KindE0ELNS_15FloatRoundStyleE2ESN_EENS_4gemm15EpilogueDefaultEEEEEvvEEEEvNT_6ParamsE,@function
        .size           _ZN7cutlass13device_kernelINS_4conv6kernel13ConvUniversalINS1_16ConvProblemShapeILNS1_8OperatorE2ELi3EEENS1_10collective14CollectiveConvINS1_46MainloopSm90TmaGmmaWarpSpecializedImplicitGemmILS5_2ELi11ELi3EN4cute5tupleIJNSA_1CILi1EEESD_SD_EEENS1_36KernelImplicitTmaWarpSpecializedSm90ELi1EEENSB_IJNSC_ILi256EEENSB_IJNSC_ILi64EEEEEENSB_IJNSC_ILi32EEEEEEEEENS_10bfloat16_tESN_NSA_8TiledMMAINSA_8MMA_AtomIJNSA_4SM904GMMA27MMA_64x64x16_F32BF16BF16_SSILNSR_5MajorE1ELST_1ELNSR_7ScaleInE1ELSU_1EEEEEENSA_6LayoutISE_NSB_IJNSC_ILi0EEESY_SY_EEEEENSB_IJNSA_10UnderscoreES11_S11_EEEEENS7_6detail26Sm90ImplicitGemmTileTraitsINSA_13SM90_TMA_LOADENSA_14ComposedLayoutINSA_7SwizzleILi3ELi4ELi3EEENSA_18smem_ptr_flag_bitsILi16EEENSX_INSB_IJNSB_IJSI_NSC_ILi4EEEEEENSB_IJNSC_ILi8EEES1C_EEENSB_IJSD_NSC_ILi11EEEEEEEEENSB_IJNSB_IJSD_NSC_ILi2048EEEEEENSB_IJSI_NSC_ILi512EEEEEENSB_IJSY_NSC_ILi8192EEEEEEEEEEEEEvEENS15_INSA_20SM90_TMA_LOAD_IM2COLENS17_IS19_S1B_NSX_INSB_IJNSB_IJSI_SD_EEES1F_S1H_EEENSB_IJNSB_IJSD_SY_EEES1M_NSB_IJSY_S1J_EEEEEEEEEEvEEEENS_8epilogue10collective6detail29Sm90TmaWarpSpecializedAdapterINS24_15DefaultEpilogueISN_NSB_IJlNSB_IJSD_lllEEESY_EEES29_NS23_6thread17LinearCombinationISN_Li1EffLNS2A_9ScaleType4KindE0ELNS_15FloatRoundStyleE2ESN_EENS_4gemm15EpilogueDefaultEEEEEvvEEEEvNT_6ParamsE,(.L_x_261 - _ZN7cutlass13device_kernelINS_4conv6kernel13ConvUniversalINS1_16ConvProblemShapeILNS1_8OperatorE2ELi3EEENS1_10collective14CollectiveConvINS1_46MainloopSm90TmaGmmaWarpSpecializedImplicitGemmILS5_2ELi11ELi3EN4cute5tupleIJNSA_1CILi1EEESD_SD_EEENS1_36KernelImplicitTmaWarpSpecializedSm90ELi1EEENSB_IJNSC_ILi256EEENSB_IJNSC_ILi64EEEEEENSB_IJNSC_ILi32EEEEEEEEENS_10bfloat16_tESN_NSA_8TiledMMAINSA_8MMA_AtomIJNSA_4SM904GMMA27MMA_64x64x16_F32BF16BF16_SSILNSR_5MajorE1ELST_1ELNSR_7ScaleInE1ELSU_1EEEEEENSA_6LayoutISE_NSB_IJNSC_ILi0EEESY_SY_EEEEENSB_IJNSA_10UnderscoreES11_S11_EEEEENS7_6detail26Sm90ImplicitGemmTileTraitsINSA_13SM90_TMA_LOADENSA_14ComposedLayoutINSA_7SwizzleILi3ELi4ELi3EEENSA_18smem_ptr_flag_bitsILi16EEENSX_INSB_IJNSB_IJSI_NSC_ILi4EEEEEENSB_IJNSC_ILi8EEES1C_EEENSB_IJSD_NSC_ILi11EEEEEEEEENSB_IJNSB_IJSD_NSC_ILi2048EEEEEENSB_IJSI_NSC_ILi512EEEEEENSB_IJSY_NSC_ILi8192EEEEEEEEEEEEEvEENS15_INSA_20SM90_TMA_LOAD_IM2COLENS17_IS19_S1B_NSX_INSB_IJNSB_IJSI_SD_EEES1F_S1H_EEENSB_IJNSB_IJSD_SY_EEES1M_NSB_IJSY_S1J_EEEEEEEEEEvEEEENS_8epilogue10collective6detail29Sm90TmaWarpSpecializedAdapterINS24_15DefaultEpilogueISN_NSB_IJlNSB_IJSD_lllEEESY_EEES29_NS23_6thread17LinearCombinationISN_Li1EffLNS2A_9ScaleType4KindE0ELNS_15FloatRoundStyleE2ESN_EENS_4gemm15EpilogueDefaultEEEEEvvEEEEvNT_6ParamsE)
        .other          _ZN7cutlass13device_kernelINS_4conv6kernel13ConvUniversalINS1_16ConvProblemShapeILNS1_8OperatorE2ELi3EEENS1_10collective14CollectiveConvINS1_46MainloopSm90TmaGmmaWarpSpecializedImplicitGemmILS5_2ELi11ELi3EN4cute5tupleIJNSA_1CILi1EEESD_SD_EEENS1_36KernelImplicitTmaWarpSpecializedSm90ELi1EEENSB_IJNSC_ILi256EEENSB_IJNSC_ILi64EEEEEENSB_IJNSC_ILi32EEEEEEEEENS_10bfloat16_tESN_NSA_8TiledMMAINSA_8MMA_AtomIJNSA_4SM904GMMA27MMA_64x64x16_F32BF16BF16_SSILNSR_5MajorE1ELST_1ELNSR_7ScaleInE1ELSU_1EEEEEENSA_6LayoutISE_NSB_IJNSC_ILi0EEESY_SY_EEEEENSB_IJNSA_10UnderscoreES11_S11_EEEEENS7_6detail26Sm90ImplicitGemmTileTraitsINSA_13SM90_TMA_LOADENSA_14ComposedLayoutINSA_7SwizzleILi3ELi4ELi3EEENSA_18smem_ptr_flag_bitsILi16EEENSX_INSB_IJNSB_IJSI_NSC_ILi4EEEEEENSB_IJNSC_ILi8EEES1C_EEENSB_IJSD_NSC_ILi11EEEEEEEEENSB_IJNSB_IJSD_NSC_ILi2048EEEEEENSB_IJSI_NSC_ILi512EEEEEENSB_IJSY_NSC_ILi8192EEEEEEEEEEEEEvEENS15_INSA_20SM90_TMA_LOAD_IM2COLENS17_IS19_S1B_NSX_INSB_IJNSB_IJSI_SD_EEES1F_S1H_EEENSB_IJNSB_IJSD_SY_EEES1M_NSB_IJSY_S1J_EEEEEEEEEEvEEEENS_8epilogue10collective6detail29Sm90TmaWarpSpecializedAdapterINS24_15DefaultEpilogueISN_NSB_IJlNSB_IJSD_lllEEESY_EEES29_NS23_6thread17LinearCombinationISN_Li1EffLNS2A_9ScaleType4KindE0ELNS_15FloatRoundStyleE2ESN_EENS_4gemm15EpilogueDefaultEEEEEvvEEEEvNT_6ParamsE,@"STO_CUDA_ENTRY STV_DEFAULT"
_ZN7cutlass13device_kernelINS_4conv6kernel13ConvUniversalINS1_16ConvProblemShapeILNS1_8OperatorE2ELi3EEENS1_10collective14CollectiveConvINS1_46MainloopSm90TmaGmmaWarpSpecializedImplicitGemmILS5_2ELi11ELi3EN4cute5tupleIJNSA_1CILi1EEESD_SD_EEENS1_36KernelImplicitTmaWarpSpecializedSm90ELi1EEENSB_IJNSC_ILi256EEENSB_IJNSC_ILi64EEEEEENSB_IJNSC_ILi32EEEEEEEEENS_10bfloat16_tESN_NSA_8TiledMMAINSA_8MMA_AtomIJNSA_4SM904GMMA27MMA_64x64x16_F32BF16BF16_SSILNSR_5MajorE1ELST_1ELNSR_7ScaleInE1ELSU_1EEEEEENSA_6LayoutISE_NSB_IJNSC_ILi0EEESY_SY_EEEEENSB_IJNSA_10UnderscoreES11_S11_EEEEENS7_6detail26Sm90ImplicitGemmTileTraitsINSA_13SM90_TMA_LOADENSA_14ComposedLayoutINSA_7SwizzleILi3ELi4ELi3EEENSA_18smem_ptr_flag_bitsILi16EEENSX_INSB_IJNSB_IJSI_NSC_ILi4EEEEEENSB_IJNSC_ILi8EEES1C_EEENSB_IJSD_NSC_ILi11EEEEEEEEENSB_IJNSB_IJSD_NSC_ILi2048EEEEEENSB_IJSI_NSC_ILi512EEEEEENSB_IJSY_NSC_ILi8192EEEEEEEEEEEEEvEENS15_INSA_20SM90_TMA_LOAD_IM2COLENS17_IS19_S1B_NSX_INSB_IJNSB_IJSI_SD_EEES1F_S1H_EEENSB_IJNSB_IJSD_SY_EEES1M_NSB_IJSY_S1J_EEEEEEEEEEvEEEENS_8epilogue10collective6detail29Sm90TmaWarpSpecializedAdapterINS24_15DefaultEpilogueISN_NSB_IJlNSB_IJSD_lllEEESY_EEES29_NS23_6thread17LinearCombinationISN_Li1EffLNS2A_9ScaleType4KindE0ELNS_15FloatRoundStyleE2ESN_EENS_4gemm15EpilogueDefaultEEEEEvvEEEEvNT_6ParamsE:
[----:B------:R-:W-:Y:S01]  /*0000*/  LDC R1, c[0x0][0x28] ;  /* 0x00000a00ff017b82 */ /* 0x000fe20000000800 */
[----:B------:R-:W0:Y:S01]  /*0010*/  S2R R13, SR_TID.X ;  /* 0x00000000000d7919 */ /* 0x000e220000002100 */
[----:B------:R-:W-:Y:S01]  /*0020*/  ELECT P0, URZ, PT ;  /* 0x00000000003f782f */ /* 0x000fe20003800000 */
[----:B------:R-:W-:Y:S01]  /*0030*/  BSSY B0, `(.L_x_0) ;  /* 0x000000f000007945 */ /* 0x000fe20003800000 */
[--C-:B0-----:R-:W-:Y:S02]  /*0040*/  SHF.R.U32.HI R0, RZ, 0x5, R13.reuse ;  /* 0x00000005ff007819 */ /* 0x101fe4000001160d */
[----:B------:R-:W-:-:S03]  /*0050*/  SHF.R.U32.HI R3, RZ, 0x7, R13 ;  /* 0x00000007ff037819 */ /* 0x000fc6000001160d */
[----:B------:R-:W0:Y:S04]  /*0060*/  SHFL.IDX PT, R2, R0, RZ, 0x1f ;  /* 0x00001fff00027589 */ /* 0x000e2800000e0000 */
[----:B------:R1:W2:Y:S01]  /*0070*/  SHFL.IDX PT, R11, R3, RZ, 0x1f ;  /* 0x00001fff030b7589 */ /* 0x0002a200000e0000 */
[----:B0-----:R-:W-:-:S13]  /*0080*/  ISETP.NE.OR P0, PT, R2, RZ, !P0 ;  /* 0x000000ff0200720c */ /* 0x001fda0004705670 */
[----:B-12---:R-:W-:Y:S05]  /*0090*/  @P0 BRA `(.L_x_1) ;  /* 0x0000000000200947 */ /* 0x006fea0003800000 */
[----:B------:R-:W-:Y:S02]  /*00a0*/  ULDC.64 UR4, c[0x0][0x198] ;  /* 0x0000660000047ab9 */ /* 0x000fe40000000a00 */
[----:B------:R-:W-:Y:S02]  /*00b0*/  UIADD3 UR6, UP0, UR4, 0xf0, URZ ;  /* 0x000000f004067890 */ /* 0x000fe4000ff1e03f */
[----:B------:R-:W-:Y:S02]  /*00c0*/  UIADD3 UR4, UP1, UR4, 0x1f0, URZ ;  /* 0x000001f004047890 */ /* 0x000fe4000ff3e03f */
[----:B------:R-:W-:Y:S02]  /*00d0*/  UIADD3.X UR7, URZ, UR5, URZ, UP0, !UPT ;  /* 0x000000053f077290 */ /* 0x000fe400087fe43f */
[----:B------:R-:W-:-:S07]  /*00e0*/  UIADD3.X UR5, URZ, UR5, URZ, UP1, !UPT ;  /* 0x000000053f057290 */ /* 0x000fce0008ffe43f */
[----:B------:R0:W-:Y:S02]  /*00f0*/  UTMACCTL.PF [UR6] ;  /* 0x00000000060079b9 */ /* 0x0001e40008040000 */
[----:B------:R0:W-:Y:S02]  /*0100*/  UTMACCTL.PF [UR4] ;  /* 0x00000000040079b9 */ /* 0x0001e40008040000 */
[----:B0-----:R-:W-:Y:S01]  /*0110*/  NOP ;  /* 0x0000000000007918 */ /* 0x001fe20000000000 */
.L_x_1:
[----:B------:R-:W-:Y:S05]  /*0120*/  BSYNC B0 ;  /* 0x0000000000007941 */ /* 0x000fea0003800000 */
.L_x_0:
[----:B------:R-:W0:Y:S01]  /*0130*/  SHFL.IDX PT, R0, R0, RZ, 0x1f ;  /* 0x00001fff00007589 */ /* 0x000e2200000e0000 */
[----:B------:R-:W-:-:S04]  /*0140*/  SHF.R.S32.HI R3, RZ, 0x1f, R2 ;  /* 0x0000001fff037819 */ /* 0x000fc80000011402 */
[----:B------:R-:W-:Y:S02]  /*0150*/  LEA.HI R3, R3, R2, RZ, 0x2 ;  /* 0x0000000203037211 */ /* 0x000fe400078f10ff */
[----:B0-----:R-:W-:-:S13]  /*0160*/  ISETP.NE.AND P0, PT, R0, RZ, PT ;  /* 0x000000ff0000720c */ /* 0x001fda0003f05270 */
[----:B------:R-:W-:Y:S05]  /*0170*/  @P0 BRA `(.L_x_2) ;  /* 0x00000000009c0947 */ /* 0x000fea0003800000 */
[----:B------:R-:W-:Y:S01]  /*0180*/  ELECT P0, URZ, PT ;  /* 0x00000000003f782f */ /* 0x000fe20003800000 */
[----:B------:R-:W-:-:S12]  /*0190*/  BSSY B0, `(.L_x_2) ;  /* 0x0000025000007945 */ /* 0x000fd80003800000 */
[----:B------:R-:W-:Y:S05]  /*01a0*/  @!P0 BRA `(.L_x_3) ;  /* 0x00000000008c8947 */ /* 0x000fea0003800000 */
[----:B------:R-:W0:Y:S01]  /*01b0*/  S2UR UR8, SR_CgaCtaId ;  /* 0x00000000000879c3 */ /* 0x000e220000008800 */
[----:B------:R-:W-:Y:S01]  /*01c0*/  UMOV UR4, 0x400 ;  /* 0x0000040000047882 */ /* 0x000fe20000000000 */
[----:B------:R-:W-:Y:S01]  /*01d0*/  UMOV UR5, 0x1 ;  /* 0x0000000100057882 */ /* 0x000fe20000000000 */
[----:B------:R-:W-:Y:S02]  /*01e0*/  UMOV UR6, 0x80 ;  /* 0x0000008000067882 */ /* 0x000fe40000000000 */
[----:B------:R-:W-:-:S04]  /*01f0*/  UIADD3 UR6, -UR6, 0x100000, URZ ;  /* 0x0010000006067890 */ /* 0x000fc8000fffe13f */
[----:B------:R-:W-:Y:S02]  /*0200*/  USHF.L.U32 UR7, UR6, 0xb, URZ ;  /* 0x0000000b06077899 */ /* 0x000fe4000800063f */
[----:B------:R-:W-:Y:S02]  /*0210*/  USHF.L.U32 UR6, UR6, 0x1, URZ ;  /* 0x0000000106067899 */ /* 0x000fe4000800063f */
[----:B0-----:R-:W-:Y:S02]  /*0220*/  ULEA UR8, UR8, UR4, 0x18 ;  /* 0x0000000408087291 */ /* 0x001fe4000f8ec03f */
[----:B------:R-:W-:-:S04]  /*0230*/  UIADD3 UR4, -UR5, 0x100000, URZ ;  /* 0x0010000005047890 */ /* 0x000fc8000fffe13f */
[----:B------:R-:W-:Y:S02]  /*0240*/  USHF.L.U32 UR5, UR4, 0xb, URZ ;  /* 0x0000000b04057899 */ /* 0x000fe4000800063f */
[----:B------:R-:W-:Y:S01]  /*0250*/  USHF.L.U32 UR4, UR4, 0x1, URZ ;  /* 0x0000000104047899 */ /* 0x000fe2000800063f */
[----:B------:R-:W0:Y:S11]  /*0260*/  FENCE.VIEW.ASYNC.S ;  /* 0x00000000000073c6 */ /* 0x000e360000000000 */
[----:B0-----:R0:W1:Y:S01]  /*0270*/  SYNCS.EXCH.64 URZ, [UR8+0x37000], UR4 ;  /* 0x03700004083f75b2 */ /* 0x0010620008000100 */
[----:B------:R0:W2:Y:S01]  /*0280*/  SYNCS.EXCH.64 URZ, [UR8+0x37058], UR6 ;  /* 0x03705806083f75b2 */ /* 0x0000a20008000100 */
[----:B------:R0:W3:Y:S01]  /*0290*/  SYNCS.EXCH.64 URZ, [UR8+0x37008], UR4 ;  /* 0x03700804083f75b2 */ /* 0x0000e20008000100 */
[----:B------:R0:W4:Y:S01]  /*02a0*/  SYNCS.EXCH.64 URZ, [UR8+0x37060], UR6 ;  /* 0x03706006083f75b2 */ /* 0x0001220008000100 */
[----:B------:R0:W0:Y:S01]  /*02b0*/  SYNCS.EXCH.64 URZ, [UR8+0x37010], UR4 ;  /* 0x03701004083f75b2 */ /* 0x0000220008000100 */
        /* <DEDUP_REMOVED lines=17> */
[----:B------:R-:W-:Y:S01]  /*03d0*/  NOP ;  /* 0x0000000000007918 */ /* 0x000fe20000000000 */
.L_x_3:
[----:B0-----:R-:W-:Y:S05]  /*03e0*/  BSYNC B0 ;  /* 0x0000000000007941 */ /* 0x001fea0003800000 */
.L_x_2:
[----:B------:R-:W-:Y:S01]  /*03f0*/  ULDC.64 UR4, c[0x0][0x618] ;  /* 0x0001860000047ab9 */ /* 0x000fe20000000a00 */
[----:B------:R-:W-:Y:S01]  /*0400*/  LOP3.LUT R3, R3, 0xfffffffc, RZ, 0xc0, !PT ;  /* 0xfffffffc03037812 */ /* 0x000fe200078ec0ff */
[----:B------:R-:W-:Y:S01]  /*0410*/  NOP ;  /* 0x0000000000007918 */ /* 0x000fe20000000000 */
[----:B------:R-:W-:Y:S01]  /*0420*/  ISETP.NE.U32.AND P0, PT, RZ, UR4, PT ;  /* 0x00000004ff007c0c */ /* 0x000fe2000bf05070 */
[----:B------:R-:W-:Y:S01]  /*0430*/  NOP ;  /* 0x0000000000007918 */ /* 0x000fe20000000000 */
[----:B------:R-:W-:Y:S01]  /*0440*/  SHF.R.S32.HI R0, RZ, 0x1f, R13 ;  /* 0x0000001fff007819 */ /* 0x000fe2000001140d */
[----:B------:R-:W-:Y:S01]  /*0450*/  IMAD.IADD R10, R2, 0x1, -R3 ;  /* 0x00000001020a7824 */ /* 0x000fe200078e0a03 */
[----:B-1234-:R-:W-:Y:S01]  /*0460*/  BAR.SYNC.DEFER_BLOCKING 0x0 ;  /* 0x0000000000007b1d */ /* 0x01efe20000010000 */
[----:B------:R-:W-:Y:S02]  /*0470*/  ISETP.NE.AND.EX P0, PT, RZ, UR5, PT, P0 ;  /* 0x00000005ff007c0c */ /* 0x000fe4000bf05300 */
[----:B------:R-:W-:-:S02]  /*0480*/  LEA.HI R0, R0, R13, RZ, 0x7 ;  /* 0x0000000d00007211 */ /* 0x000fc400078f38ff */
[C---:B------:R-:W-:Y:S01]  /*0490*/  LOP3.LUT P1, RZ, R11.reuse, R10, RZ, 0xfc, !PT ;  /* 0x0000000a0bff7212 */ /* 0x040fe2000782fcff */
[----:B------:R-:W-:Y:S01]  /*04a0*/  ULDC.64 UR12, c[0x0][0x208] ;  /* 0x00008200000c7ab9 */ /* 0x000fe20000000a00 */
[----:B------:R-:W-:Y:S02]  /*04b0*/  LOP3.LUT R0, R0, 0xffffff80, RZ, 0xc0, !PT ;  /* 0xffffff8000007812 */ /* 0x000fe400078ec0ff */
[----:B------:R-:W-:Y:S02]  /*04c0*/  ISETP.NE.AND P2, PT, R11, 0x1, PT ;  /* 0x000000010b00780c */ /* 0x000fe40003f45270 */
[----:B------:R-:W-:Y:S01]  /*04d0*/  SEL R6, RZ, 0x1, P1 ;  /* 0x00000001ff067807 */ /* 0x000fe20000800000 */
[----:B------:R-:W-:-:S03]  /*04e0*/  IMAD.IADD R4, R13, 0x1, -R0 ;  /* 0x000000010d047824 */ /* 0x000fc600078e0a00 */
[----:B------:R-:W-:Y:S01]  /*04f0*/  SEL R6, R6, 0x2, P2 ;  /* 0x0000000206067807 */ /* 0x000fe20001000000 */
[----:B------:R-:W-:Y:S06]  /*0500*/  @!P0 BRA `(.L_x_4) ;  /* 0x00000000001c8947 */ /* 0x000fec0003800000 */
[----:B------:R-:W0:Y:S02]  /*0510*/  LDC.64 R2, c[0x0][0x618] ;  /* 0x00018600ff027b82 */ /* 0x000e240000000a00 */
[----:B0-----:R-:W2:Y:S02]  /*0520*/  LDG.E.64 R2, desc[UR12][R2.64] ;  /* 0x0000000c02027981 */ /* 0x001ea4000c1e1b00 */
[----:B--2---:R-:W-:-:S04]  /*0530*/  ISETP.NE.U32.AND P0, PT, R2, RZ, PT ;  /* 0x000000ff0200720c */ /* 0x004fc80003f05070 */
[----:B------:R-:W-:-:S13]  /*0540*/  ISETP.NE.AND.EX P0, PT, R3, RZ, PT, P0 ;  /* 0x000000ff0300720c */ /* 0x000fda0003f05300 */
[----:B------:R-:W-:Y:S05]  /*0550*/  @!P0 BRA `(.L_x_4) ;  /* 0x0000000000088947 */ /* 0x000fea0003800000 */
[----:B------:R2:W5:Y:S01]  /*0560*/  LD.E R0, desc[UR12][R2.64] ;  /* 0x0000000c02007980 */ /* 0x000562000c101900 */
[----:B------:R-:W-:Y:S05]  /*0570*/  BRA `(.L_x_5) ;  /* 0x0000000000207947 */ /* 0x000fea0003800000 */
.L_x_4:
[----:B------:R-:W-:Y:S02]  /*0580*/  ULDC.64 UR4, c[0x0][0x608] ;  /* 0x0001820000047ab9 */ /* 0x000fe40000000a00 */
[----:B------:R-:W-:-:S04]  /*0590*/  ISETP.NE.U32.AND P0, PT, RZ, UR4, PT ;  /* 0x00000004ff007c0c */ /* 0x000fc8000bf05070 */
[----:B------:R-:W-:-:S13]  /*05a0*/  ISETP.NE.AND.EX P0, PT, RZ, UR5, PT, P0 ;  /* 0x00000005ff007c0c */ /* 0x000fda000bf05300 */
[----:B------:R-:W-:Y:S05]  /*05b0*/  @!P0 BRA `(.L_x_6) ;  /* 0x00000000000c8947 */ /* 0x000fea0003800000 */
[----:B------:R-:W0:Y:S02]  /*05c0*/  LDC.64 R2, c[0x0][0x608] ;  /* 0x00018200ff027b82 */ /* 0x000e240000000a00 */
[----:B0-----:R0:W5:Y:S01]  /*05d0*/  LDG.E R0, desc[UR12][R2.64] ;  /* 0x0000000c02007981 */ /* 0x001162000c1e1900 */
[----:B------:R-:W-:Y:S05]  /*05e0*/  BRA `(.L_x_5) ;  /* 0x0000000000047947 */ /* 0x000fea0003800000 */
.L_x_6:
[----:B------:R-:W1:Y:S02]  /*05f0*/  LDC R0, c[0x0][0x600] ;  /* 0x00018000ff007b82 */ /* 0x000e640000000800 */
.L_x_5:
[----:B------:R-:W-:Y:S02]  /*0600*/  ULDC.64 UR4, c[0x0][0x620] ;  /* 0x0001880000047ab9 */ /* 0x000fe40000000a00 */
[----:B------:R-:W-:-:S04]  /*0610*/  ISETP.NE.U32.AND P0, PT, RZ, UR4, PT ;  /* 0x00000004ff007c0c */ /* 0x000fc8000bf05070 */
[----:B------:R-:W-:-:S13]  /*0620*/  ISETP.NE.AND.EX P0, PT, RZ, UR5, PT, P0 ;  /* 0x00000005ff007c0c */ /* 0x000fda000bf05300 */
[----:B------:R-:W-:Y:S05]  /*0630*/  @!P0 BRA `(.L_x_7) ;  /* 0x00000000001c8947 */ /* 0x000fea0003800000 */
[----:B0-2---:R-:W0:Y:S02]  /*0640*/  LDC.64 R2, c[0x0][0x620] ;  /* 0x00018800ff027b82 */ /* 0x005e240000000a00 */
[----:B0-----:R-:W2:Y:S02]  /*0650*/  LDG.E.64 R2, desc[UR12][R2.64] ;  /* 0x0000000c02027981 */ /* 0x001ea4000c1e1b00 */
[----:B--2---:R-:W-:-:S04]  /*0660*/  ISETP.NE.U32.AND P0, PT, R2, RZ, PT ;  /* 0x000000ff0200720c */ /* 0x004fc80003f05070 */
[----:B------:R-:W-:-:S13]  /*0670*/  ISETP.NE.AND.EX P0, PT, R3, RZ, PT, P0 ;  /* 0x000000ff0300720c */ /* 0x000fda0003f05300 */
[----:B------:R-:W-:Y:S05]  /*0680*/  @!P0 BRA `(.L_x_7) ;  /* 0x0000000000088947 */ /* 0x000fea0003800000 */
[----:B------:R3:W5:Y:S01]  /*0690*/  LD.E R2, desc[UR12][R2.64] ;  /* 0x0000000c02027980 */ /* 0x000762000c101900 */
[----:B------:R-:W-:Y:S05]  /*06a0*/  BRA `(.L_x_8) ;  /* 0x0000000000207947 */ /* 0x000fea0003800000 */
.L_x_7:
[----:B------:R-:W-:Y:S02]  /*06b0*/  ULDC.64 UR4, c[0x0][0x610] ;  /* 0x0001840000047ab9 */ /* 0x000fe40000000a00 */
[----:B------:R-:W-:-:S04]  /*06c0*/  ISETP.NE.U32.AND P0, PT, RZ, UR4, PT ;  /* 0x00000004ff007c0c */ /* 0x000fc8000bf05070 */
[----:B------:R-:W-:-:S13]  /*06d0*/  ISETP.NE.AND.EX P0, PT, RZ, UR5, PT, P0 ;  /* 0x00000005ff007c0c */ /* 0x000fda000bf05300 */
[----:B------:R-:W-:Y:S05]  /*06e0*/  @!P0 BRA `(.L_x_9) ;  /* 0x00000000000c8947 */ /* 0x000fea0003800000 */
[----:B0-2---:R-:W0:Y:S02]  /*06f0*/  LDC.64 R2, c[0x0][0x610] ;  /* 0x00018400ff027b82 */ /* 0x005e240000000a00 */
[----:B0-----:R2:W5:Y:S01]  /*0700*/  LDG.E R2, desc[UR12][R2.64] ;  /* 0x0000000c02027981 */ /* 0x001562000c1e1900 */
[----:B------:R-:W-:Y:S05]  /*0710*/  BRA `(.L_x_8) ;  /* 0x0000000000047947 */ /* 0x000fea0003800000 */
.L_x_9:
[----:B0-2---:R-:W0:Y:S02]  /*0720*/  LDC R2, c[0x0][0x604] ;  /* 0x00018100ff027b82 */ /* 0x005e240000000800 */
.L_x_8:
[----:B--23--:R-:W2:Y:S01]  /*0730*/  LDC R3, c[0x0][0x4d8] ;  /* 0x00013600ff037b82 */ /* 0x00cea20000000800 */
[----:B------:R-:W3:Y:S07]  /*0740*/  S2R R14, SR_CTAID.Y ;  /* 0x00000000000e7919 */ /* 0x000eee0000002600 */
[----:B------:R-:W4:Y:S08]  /*0750*/  LDC R15, c[0x0][0x4dc] ;  /* 0x00013700ff0f7b82 */ /* 0x000f300000000800 */
[----:B------:R-:W1:Y:S01]  /*0760*/  LDC R152, c[0x0][0x4e0] ;  /* 0x00013800ff987b82 */ /* 0x000e620000000800 */
[----:B--2---:R-:W-:-:S05]  /*0770*/  VIADD R3, R3, 0x3f ;  /* 0x0000003f03037836 */ /* 0x004fca0000000000 */
[----:B------:R-:W-:Y:S02]  /*0780*/  SHF.R.S32.HI R8, RZ, 0x1f, R3 ;  /* 0x0000001fff087819 */ /* 0x000fe40000011403 */
[----:B----4-:R-:W-:Y:S02]  /*0790*/  IABS R18, R15 ;  /* 0x0000000f00127213 */ /* 0x010fe40000000000 */
[----:B------:R-:W-:Y:S02]  /*07a0*/  LEA.HI R8, R8, R3, RZ, 0x6 ;  /* 0x0000000308087211 */ /* 0x000fe400078f30ff */
[----:B---3--:R-:W-:Y:S01]  /*07b0*/  IABS R17, R14 ;  /* 0x0000000e00117213 */ /* 0x008fe20000000000 */
[----:B------:R-:W2:Y:S01]  /*07c0*/  I2F.RP R12, R18 ;  /* 0x00000012000c7306 */ /* 0x000ea20000209400 */
[----:B------:R-:W-:-:S04]  /*07d0*/  SHF.R.S32.HI R7, RZ, 0x6, R8 ;  /* 0x00000006ff077819 */ /* 0x000fc80000011408 */
[----:B------:R-:W-:-:S04]  /*07e0*/  IABS R16, R7 ;  /* 0x0000000700107213 */ /* 0x000fc80000000000 */
[----:B------:R-:W3:Y:S08]  /*07f0*/  I2F.RP R3, R16 ;  /* 0x0000001000037306 */ /* 0x000ef00000209400 */
[----:B--2---:R-:W-:Y:S08]  /*0800*/  MUFU.RCP R12, R12 ;  /* 0x0000000c000c7308 */ /* 0x004ff00000001000 */
[----:B---3--:R-:W2:Y:S02]  /*0810*/  MUFU.RCP R3, R3 ;  /* 0x0000000300037308 */ /* 0x008ea40000001000 */
[----:B--2---:R-:W-:Y:S01]  /*0820*/  VIADD R8, R3, 0xffffffe ;  /* 0x0ffffffe03087836 */ /* 0x004fe20000000000 */
[----:B------:R-:W-:-:S05]  /*0830*/  IABS R3, R7 ;  /* 0x0000000700037213 */ /* 0x000fca0000000000 */
[----:B------:R2:W3:Y:S02]  /*0840*/  F2I.FTZ.U32.TRUNC.NTZ R9, R8 ;  /* 0x0000000800097305 */ /* 0x0004e4000021f000 */
[----:B--2---:R-:W-:Y:S02]  /*0850*/  IMAD.MOV.U32 R8, RZ, RZ, RZ ;  /* 0x000000ffff087224 */ /* 0x004fe400078e00ff */
[----:B---3--:R-:W-:-:S04]  /*0860*/  IMAD.MOV R5, RZ, RZ, -R9 ;  /* 0x000000ffff057224 */ /* 0x008fc800078e0a09 */
[----:B------:R-:W-:-:S04]  /*0870*/  IMAD R5, R5, R16, RZ ;  /* 0x0000001005057224 */ /* 0x000fc800078e02ff */
[----:B------:R-:W-:-:S04]  /*0880*/  IMAD.HI.U32 R9, R9, R5, R8 ;  /* 0x0000000509097227 */ /* 0x000fc800078e0008 */
[----:B------:R-:W-:Y:S02]  /*0890*/  IMAD.MOV.U32 R8, RZ, RZ, R17 ;  /* 0x000000ffff087224 */ /* 0x000fe400078e0011 */
[----:B------:R-:W-:Y:S02]  /*08a0*/  IMAD.MOV R5, RZ, RZ, -R3 ;  /* 0x000000ffff057224 */ /* 0x000fe400078e0a03 */
[----:B------:R-:W-:-:S04]  /*08b0*/  IMAD.HI.U32 R3, R9, R8, RZ ;  /* 0x0000000809037227 */ /* 0x000fc800078e00ff */
[----:B------:R-:W-:Y:S02]  /*08c0*/  IMAD R5, R3, R5, R8 ;  /* 0x0000000503057224 */ /* 0x000fe400078e0208 */
[----:B------:R-:W-:Y:S01]  /*08d0*/  VIADD R8, R12, 0xffffffe ;  /* 0x0ffffffe0c087836 */ /* 0x000fe20000000000 */
[----:B-1----:R-:W-:Y:S02]  /*08e0*/  IABS R12, R152 ;  /* 0x00000098000c7213 */ /* 0x002fe40000000000 */
[----:B------:R-:W-:Y:S01]  /*08f0*/  ISETP.GT.U32.AND P1, PT, R16, R5, PT ;  /* 0x000000051000720c */ /* 0x000fe20003f24070 */
[----:B------:R1:W2:Y:S02]  /*0900*/  F2I.FTZ.U32.TRUNC.NTZ R9, R8 ;  /* 0x0000000800097305 */ /* 0x0002a4000021f000 */
[----:B-1----:R-:W-:-:S10]  /*0910*/  IMAD.MOV.U32 R8, RZ, RZ, RZ ;  /* 0x000000ffff087224 */ /* 0x002fd400078e00ff */
[----:B------:R-:W-:Y:S02]  /*0920*/  @!P1 IMAD.IADD R5, R5, 0x1, -R16 ;  /* 0x0000000105059824 */ /* 0x000fe400078e0a10 */
[----:B------:R-:W-:Y:S01]  /*0930*/  @!P1 VIADD R3, R3, 0x1 ;  /* 0x0000000103039836 */ /* 0x000fe20000000000 */
[----:B------:R-:W-:Y:S02]  /*0940*/  ISETP.NE.AND P1, PT, R7, RZ, PT ;  /* 0x000000ff0700720c */ /* 0x000fe40003f25270 */
[----:B------:R-:W-:Y:S02]  /*0950*/  ISETP.GE.U32.AND P0, PT, R5, R16, PT ;  /* 0x000000100500720c */ /* 0x000fe40003f06070 */
[----:B------:R-:W-:-:S04]  /*0960*/  LOP3.LUT R5, R14, R7, RZ, 0x3c, !PT ;  /* 0x000000070e057212 */ /* 0x000fc800078e3cff */
[----:B------:R-:W-:-:S07]  /*0970*/  ISETP.GE.AND P2, PT, R5, RZ, PT ;  /* 0x000000ff0500720c */ /* 0x000fce0003f46270 */
[----:B------:R-:W-:-:S04]  /*0980*/  @P0 VIADD R3, R3, 0x1 ;  /* 0x0000000103030836 */ /* 0x000fc80000000000 */
[----:B------:R-:W-:Y:S02]  /*0990*/  IMAD.MOV.U32 R16, RZ, RZ, R3 ;  /* 0x000000ffff107224 */ /* 0x000fe400078e0003 */
[----:B--2---:R-:W-:Y:S02]  /*09a0*/  IMAD.MOV R3, RZ, RZ, -R9 ;  /* 0x000000ffff037224 */ /* 0x004fe400078e0a09 */
[----:B------:R-:W-:Y:S01]  /*09b0*/  @!P2 IMAD.MOV R16, RZ, RZ, -R16 ;  /* 0x000000ffff10a224 */ /* 0x000fe200078e0a10 */
[----:B------:R-:W-:Y:S01]  /*09c0*/  @!P1 LOP3.LUT R16, RZ, R7, RZ, 0x33, !PT ;  /* 0x00000007ff109212 */ /* 0x000fe200078e33ff */
[----:B------:R-:W-:-:S03]  /*09d0*/  IMAD R3, R3, R18, RZ ;  /* 0x0000001203037224 */ /* 0x000fc600078e02ff */
[----:B------:R-:W-:Y:S01]  /*09e0*/  IABS R5, R16 ;  /* 0x0000001000057213 */ /* 0x000fe20000000000 */
[----:B------:R-:W-:-:S04]  /*09f0*/  IMAD.HI.U32 R8, R9, R3, R8 ;  /* 0x0000000309087227 */ /* 0x000fc800078e0008 */
[----:B------:R-:W-:Y:S02]  /*0a00*/  IMAD.MOV.U32 R3, RZ, RZ, R5 ;  /* 0x000000ffff037224 */ /* 0x000fe400078e0005 */
[----:B------:R-:W1:Y:S02]  /*0a10*/  I2F.RP R5, R12 ;  /* 0x0000000c00057306 */ /* 0x000e640000209400 */
[----:B------:R-:W-:-:S04]  /*0a20*/  IMAD.HI.U32 R8, R8, R3, RZ ;  /* 0x0000000308087227 */ /* 0x000fc800078e00ff */
[----:B------:R-:W-:-:S04]  /*0a30*/  IMAD.MOV R9, RZ, RZ, -R8 ;  /* 0x000000ffff097224 */ /* 0x000fc800078e0a08 */
[C---:B------:R-:W-:Y:S01]  /*0a40*/  IMAD R3, R18.reuse, R9, R3 ;  /* 0x0000000912037224 */ /* 0x040fe200078e0203 */
[----:B-1----:R-:W1:Y:S04]  /*0a50*/  MUFU.RCP R5, R5 ;  /* 0x0000000500057308 */ /* 0x002e680000001000 */
[----:B------:R-:W-:-:S13]  /*0a60*/  ISETP.GT.U32.AND P1, PT, R18, R3, PT ;  /* 0x000000031200720c */ /* 0x000fda0003f24070 */
[----:B------:R-:W-:Y:S02]  /*0a70*/  @!P1 IMAD.IADD R3, R3, 0x1, -R18 ;  /* 0x0000000103039824 */ /* 0x000fe400078e0a12 */
[----:B------:R-:W-:Y:S01]  /*0a80*/  @!P1 VIADD R8, R8, 0x1 ;  /* 0x0000000108089836 */ /* 0x000fe20000000000 */
[----:B------:R-:W-:Y:S01]  /*0a90*/  ISETP.NE.AND P1, PT, R15, RZ, PT ;  /* 0x000000ff0f00720c */ /* 0x000fe20003f25270 */
[----:B-1----:R-:W-:Y:S01]  /*0aa0*/  VIADD R9, R5, 0xffffffe ;  /* 0x0ffffffe05097836 */ /* 0x002fe20000000000 */
[----:B------:R-:W-:Y:S02]  /*0ab0*/  ISETP.GE.U32.AND P0, PT, R3, R18, PT ;  /* 0x000000120300720c */ /* 0x000fe40003f06070 */
[----:B------:R-:W-:Y:S01]  /*0ac0*/  LOP3.LUT R3, R16, R15, RZ, 0x3c, !PT ;  /* 0x0000000f10037212 */ /* 0x000fe200078e3cff */
[----:B------:R-:W1:Y:S02]  /*0ad0*/  LDC R18, c[0x0][0x294] ;  /* 0x0000a500ff127b82 */ /* 0x000e640000000800 */
[----:B------:R-:W2:Y:S01]  /*0ae0*/  F2I.FTZ.U32.TRUNC.NTZ R9, R9 ;  /* 0x0000000900097305 */ /* 0x000ea2000021f000 */
[----:B------:R-:W-:-:S07]  /*0af0*/  ISETP.GE.AND P2, PT, R3, RZ, PT ;  /* 0x000000ff0300720c */ /* 0x000fce0003f46270 */
[----:B------:R-:W-:-:S04]  /*0b00*/  @P0 VIADD R8, R8, 0x1 ;  /* 0x0000000108080836 */ /* 0x000fc80000000000 */
[----:B------:R-:W-:Y:S02]  /*0b10*/  IMAD.MOV.U32 R19, RZ, RZ, R8 ;  /* 0x000000ffff137224 */ /* 0x000fe400078e0008 */
[----:B------:R-:W-:Y:S02]  /*0b20*/  IMAD.MOV.U32 R8, RZ, RZ, RZ ;  /* 0x000000ffff087224 */ /* 0x000fe400078e00ff */
[----:B--2---:R-:W-:Y:S02]  /*0b30*/  IMAD.MOV R3, RZ, RZ, -R9 ;  /* 0x000000ffff037224 */ /* 0x004fe400078e0a09 */
[----:B------:R-:W-:Y:S01]  /*0b40*/  @!P2 IMAD.MOV R19, RZ, RZ, -R19 ;  /* 0x000000ffff13a224 */ /* 0x000fe200078e0a13 */
[----:B------:R-:W-:Y:S01]  /*0b50*/  @!P1 LOP3.LUT R19, RZ, R15, RZ, 0x33, !PT ;  /* 0x0000000fff139212 */ /* 0x000fe200078e33ff */
[----:B------:R-:W-:-:S03]  /*0b60*/  IMAD R3, R3, R12, RZ ;  /* 0x0000000c03037224 */ /* 0x000fc600078e02ff */
[----:B------:R-:W-:Y:S01]  /*0b70*/  IABS R5, R19 ;  /* 0x0000001300057213 */ /* 0x000fe20000000000 */
[----:B------:R-:W-:-:S04]  /*0b80*/  IMAD.HI.U32 R8, R9, R3, R8 ;  /* 0x0000000309087227 */ /* 0x000fc800078e0008 */
[----:B------:R-:W-:Y:S02]  /*0b90*/  IMAD.MOV R9, RZ, RZ, -R16 ;  /* 0x000000ffff097224 */ /* 0x000fe400078e0a10 */
[----:B------:R-:W-:-:S04]  /*0ba0*/  IMAD.HI.U32 R3, R8, R5, RZ ;  /* 0x0000000508037227 */ /* 0x000fc800078e00ff */
[----:B------:R-:W-:Y:S02]  /*0bb0*/  IMAD.MOV R8, RZ, RZ, -R3 ;  /* 0x000000ffff087224 */ /* 0x000fe400078e0a03 */
[----:B------:R-:W-:Y:S02]  /*0bc0*/  IMAD R7, R7, R9, R14 ;  /* 0x0000000907077224 */ /* 0x000fe400078e020e */
[----:B------:R-:W-:-:S05]  /*0bd0*/  IMAD R5, R12, R8, R5 ;  /* 0x000000080c057224 */ /* 0x000fca00078e0205 */
[----:B------:R-:W-:-:S13]  /*0be0*/  ISETP.GT.U32.AND P1, PT, R12, R5, PT ;  /* 0x000000050c00720c */ /* 0x000fda0003f24070 */
[----:B------:R-:W-:Y:S02]  /*0bf0*/  @!P1 IMAD.IADD R5, R5, 0x1, -R12 ;  /* 0x0000000105059824 */ /* 0x000fe400078e0a0c */
[----:B------:R-:W-:Y:S01]  /*0c00*/  @!P1 VIADD R3, R3, 0x1 ;  /* 0x0000000103039836 */ /* 0x000fe20000000000 */
[----:B------:R-:W-:Y:S02]  /*0c10*/  ISETP.NE.AND P1, PT, R152, RZ, PT ;  /* 0x000000ff9800720c */ /* 0x000fe40003f25270 */
[----:B------:R-:W-:Y:S01]  /*0c20*/  ISETP.GE.U32.AND P0, PT, R5, R12, PT ;  /* 0x0000000c0500720c */ /* 0x000fe20003f06070 */
[----:B------:R-:W-:Y:S01]  /*0c30*/  IMAD.MOV R12, RZ, RZ, -R19 ;  /* 0x000000ffff0c7224 */ /* 0x000fe200078e0a13 */
[----:B------:R-:W-:-:S04]  /*0c40*/  LOP3.LUT R5, R19, R152, RZ, 0x3c, !PT ;  /* 0x0000009813057212 */ /* 0x000fc800078e3cff */
[----:B------:R-:W-:Y:S01]  /*0c50*/  ISETP.GE.AND P2, PT, R5, RZ, PT ;  /* 0x000000ff0500720c */ /* 0x000fe20003f46270 */
[----:B-1----:R-:W-:-:S05]  /*0c60*/  VIADD R5, R18, 0x1f ;  /* 0x0000001f12057836 */ /* 0x002fca0000000000 */
[----:B------:R-:W-:Y:S01]  /*0c70*/  SHF.R.S32.HI R8, RZ, 0x1f, R5 ;  /* 0x0000001fff087819 */ /* 0x000fe20000011405 */
[----:B------:R-:W-:Y:S01]  /*0c80*/  @P0 VIADD R3, R3, 0x1 ;  /* 0x0000000103030836 */ /* 0x000fe20000000000 */
[----:B------:R-:W-:Y:S02]  /*0c90*/  ISETP.NE.AND P0, PT, R11, RZ, PT ;  /* 0x000000ff0b00720c */ /* 0x000fe40003f05270 */
[----:B------:R-:W-:Y:S01]  /*0ca0*/  LEA.HI R8, R8, R5, RZ, 0x5 ;  /* 0x0000000508087211 */ /* 0x000fe200078f28ff */
[----:B------:R-:W-:Y:S02]  /*0cb0*/  IMAD R5, R15, R12, R16 ;  /* 0x0000000c0f057224 */ /* 0x000fe400078e0210 */
[----:B------:R-:W-:Y:S01]  /*0cc0*/  @!P2 IMAD.MOV R3, RZ, RZ, -R3 ;  /* 0x000000ffff03a224 */ /* 0x000fe200078e0a03 */
[----:B------:R-:W-:Y:S02]  /*0cd0*/  @!P1 LOP3.LUT R3, RZ, R152, RZ, 0x33, !PT ;  /* 0x00000098ff039212 */ /* 0x000fe400078e33ff */
[----:B------:R-:W-:-:S03]  /*0ce0*/  SHF.R.S32.HI R8, RZ, 0x5, R8 ;  /* 0x00000005ff087819 */ /* 0x000fc60000011408 */
[----:B------:R-:W-:-:S04]  /*0cf0*/  IMAD.MOV R17, RZ, RZ, -R3 ;  /* 0x000000ffff117224 */ /* 0x000fc800078e0a03 */
[----:B------:R-:W-:Y:S01]  /*0d00*/  IMAD R152, R152, R17, R19 ;  /* 0x0000001198987224 */ /* 0x000fe200078e0213 */
[----:B------:R-:W-:Y:S06]  /*0d10*/  @!P0 BRA `(.L_x_10) ;  /* 0x000000bc001c8947 */ /* 0x000fec0003800000 */
[----:B------:R-:W-:-:S13]  /*0d20*/  ISETP.NE.AND P0, PT, R11, 0x1, PT ;  /* 0x000000010b00780c */ /* 0x000fda0003f05270 */
[----:B------:R-:W-:Y:S05]  /*0d30*/  @P0 EXIT ;  /* 0x000000000000094d */ /* 0x000fea0003800000 */
[----:B------:R-:W-:Y:S01]  /*0d40*/  ISETP.GE.AND P0, PT, R18, 0x1, PT ;  /* 0x000000011200780c */ /* 0x000fe20003f06270 */
[----:B------:R-:W-:Y:S01]  /*0d50*/  UMOV UR4, URZ ;  /* 0x0000003f00047c82 */ /* 0x000fe20008000000 */
[----:B------:R-:W-:Y:S02]  /*0d60*/  CS2R R54, SRZ ;  /* 0x0000000000367805 */ /* 0x000fe4000001ff00 */
[----:B------:R-:W-:Y:S02]  /*0d70*/  CS2R R120, SRZ ;  /* 0x0000000000787805 */ /* 0x000fe4000001ff00 */
[----:B------:R-:W-:Y:S02]  /*0d80*/  CS2R R122, SRZ ;  /* 0x00000000007a7805 */ /* 0x000fe4000001ff00 */
[----:B------:R-:W-:Y:S02]  /*0d90*/  CS2R R124, SRZ ;  /* 0x00000000007c7805 */ /* 0x000fe4000001ff00 */
[----:B------:R-:W-:-:S02]  /*0da0*/  CS2R R126, SRZ ;  /* 0x00000000007e7805 */ /* 0x000fc4000001ff00 */
[----:B------:R-:W-:Y:S02]  /*0db0*/  CS2R R128, SRZ ;  /* 0x0000000000807805 */ /* 0x000fe4000001ff00 */
        /* <DEDUP_REMOVED lines=57> */
[----:B------:R-:W-:Y:S01]  /*1150*/  CS2R R52, SRZ ;  /* 0x0000000000347805 */ /* 0x000fe2000001ff00 */
[----:B------:R-:W-:Y:S06]  /*1160*/  @!P0 BRA `(.L_x_11) ;  /* 0x0000000000d88947 */ /* 0x000fec0003800000 */
[----:B------:R-:W-:-:S04]  /*1170*/  LOP3.LUT R9, R6, 0x1, RZ, 0xfc, !PT ;  /* 0x0000000106097812 */ /* 0x000fc800078efcff */
[----:B------:R-:W-:-:S13]  /*1180*/  ISETP.NE.AND P1, PT, R9, 0x3, PT ;  /* 0x000000030900780c */ /* 0x000fda0003f25270 */
[----:B------:R-:W-:Y:S05]  /*1190*/  @!P1 BRA `(.L_x_12) ;  /* 0x0000000000049947 */ /* 0x000fea0003800000 */
[----:B------:R-:W-:Y:S01]  /*11a0*/  BPT.TRAP 0x1 ;  /* 0x000000040000795c */ /* 0x000fe20000300000 */
.L_x_12:
[----:B------:R-:W1:Y:S01]  /*11b0*/  S2UR UR5, SR_CgaCtaId ;  /* 0x00000000000579c3 */ /* 0x000e620000008800 */
[----:B------:R-:W-:Y:S01]  /*11c0*/  SHF.L.U32 R9, RZ, 0x1f, RZ ;  /* 0x0000001fff097819 */ /* 0x000fe200000006ff */
[----:B------:R-:W-:Y:S02]  /*11d0*/  UMOV UR4, 0x400 ;  /* 0x0000040000047882 */ /* 0x000fe40000000000 */
[----:B-1----:R-:W-:-:S12]  /*11e0*/  ULEA UR4, UR5, UR4, 0x18 ;  /* 0x0000000405047291 */ /* 0x002fd8000f8ec03f */
.L_x_13:
[----:B-1----:R-:W-:-:S04]  /*11f0*/  IMAD.U32 R10, RZ, RZ, UR4 ;  /* 0x00000004ff0a7e24 */ /* 0x002fc8000f8e00ff */
[----:B------:R1:W2:Y:S03]  /*1200*/  SYNCS.PHASECHK.TRANS64.TRYWAIT P1, [R10+URZ+0x37000], R9 ;  /* 0x037000090a0075a7 */ /* 0x0002a6000802017f */
[----:B--2---:R-:W-:Y:S05]  /*1210*/  @!P1 NANOSLEEP.SYNCS 0x989680 ;  /* 0x009896800000995d */ /* 0x004fea0003900000 */
[----:B------:R-:W2:Y:S02]  /*1220*/  @!P1 SYNCS.PHASECHK.TRANS64 P1, [R10+URZ+0x37000], R9 ;  /* 0x037000090a0095a7 */ /* 0x000ea4000802007f */
[----:B--2---:R-:W-:Y:S05]  /*1230*/  @!P1 BRA `(.L_x_13) ;  /* 0xfffffffc00ec9947 */ /* 0x004fea000383ffff */
[----:B------:R-:W-:Y:S01]  /*1240*/  UIADD3 UR5, UR4, 0x2c000, URZ ;  /* 0x0002c00004057890 */ /* 0x000fe2000fffe03f */
[----:B------:R-:W-:Y:S01]  /*1250*/  WARPGROUP.ARRIVE ;  /* 0x00000000000079c5 */ /* 0x000fe20000000000 */
[----:B------:R-:W-:Y:S02]  /*1260*/  USHF.R.U32.HI UR4, URZ, 0x4, UR4 ;  /* 0x000000043f047899 */ /* 0x000fe40008011604 */
[----:B------:R-:W-:Y:S02]  /*1270*/  USHF.R.U32.HI UR5, URZ, 0x4, UR5 ;  /* 0x000000043f057899 */ /* 0x000fe40008011605 */
[----:B------:R-:W-:Y:S02]  /*1280*/  ULOP3.LUT UR8, UR4, 0x3fff, URZ, 0xc0, !UPT ;  /* 0x00003fff04087892 */ /* 0x000fe4000f8ec03f */
[----:B------:R-:W-:Y:S02]  /*1290*/  ULOP3.LUT UR9, UR5, 0x3fff, URZ, 0xc0, !UPT ;  /* 0x00003fff05097892 */ /* 0x000fe4000f8ec03f */
[----:B------:R-:W-:-:S02]  /*12a0*/  UIADD3 UR10, UR8, 0x100, URZ ;  /* 0x00000100080a7890 */ /* 0x000fc4000fffe03f */
[----:B------:R-:W-:Y:S02]  /*12b0*/  UIADD3 UR11, UR8, 0x200, URZ ;  /* 0x00000200080b7890 */ /* 0x000fe4000fffe03f */
[----:B------:R-:W-:Y:S01]  /*12c0*/  UMOV UR4, UR8 ;  /* 0x0000000800047c82 */ /* 0x000fe20008000000 */
[----:B------:R-:W-:Y:S01]  /*12d0*/  UMOV UR5, 0x40000040 ;  /* 0x4000004000057882 */ /* 0x000fe20000000000 */
[----:B------:R-:W-:Y:S01]  /*12e0*/  UMOV UR6, UR9 ;  /* 0x0000000900067c82 */ /* 0x000fe20008000000 */
[----:B------:R-:W-:Y:S01]  /*12f0*/  UMOV UR7, 0x40000040 ;  /* 0x4000004000077882 */ /* 0x000fe20000000000 */
[----:B------:R-:W-:Y:S01]  /*1300*/  UIADD3 UR14, UR8, 0x300, URZ ;  /* 0x00000300080e7890 */ /* 0x000fe2000fffe03f */
[----:B------:R-:W-:Y:S01]  /*1310*/  HGMMA.64x64x16.F32.BF16 R120, gdesc[UR4].tnspA.tnspB, RZ, !UPT ;  /* 0x60e00000047879f0 */ /* 0x000fe2000c7018ff */
[----:B------:R-:W-:Y:S01]  /*1320*/  UMOV UR4, UR10 ;  /* 0x0000000a00047c82 */ /* 0x000fe20008000000 */
[----:B------:R-:W-:Y:S01]  /*1330*/  UMOV UR5, 0x40000040 ;  /* 0x4000004000057882 */ /* 0x000fe20000000000 */
[----:B------:R-:W-:Y:S01]  /*1340*/  UIADD3 UR10, UR8, 0x280, URZ ;  /* 0x00000280080a7890 */ /* 0x000fe2000fffe03f */
[----:B------:R-:W-:Y:S01]  /*1350*/  HGMMA.64x64x16.F32.BF16 R88, gdesc[UR4].tnspA.tnspB, RZ, !UPT ;  /* 0x60e00000045879f0 */ /* 0x000fe2000c7018ff */
[----:B------:R-:W-:Y:S01]  /*1360*/  UMOV UR4, UR11 ;  /* 0x0000000b00047c82 */ /* 0x000fe20008000000 */
[----:B------:R-:W-:-:S02]  /*1370*/  UMOV UR5, 0x40000040 ;  /* 0x4000004000057882 */ /* 0x000fc40000000000 */
[----:B------:R-:W-:Y:S01]  /*1380*/  HGMMA.64x64x16.F32.BF16 R56, gdesc[UR4].tnspA.tnspB, RZ, !UPT ;  /* 0x60e00000043879f0 */ /* 0x000fe2000c7018ff */
[----:B------:R-:W-:Y:S01]  /*1390*/  UMOV UR4, UR14 ;  /* 0x0000000e00047c82 */ /* 0x000fe20008000000 */
[----:B------:R-:W-:Y:S02]  /*13a0*/  UMOV UR5, 0x40000040 ;  /* 0x4000004000057882 */ /* 0x000fe40000000000 */
[----:B------:R-:W-:Y:S01]  /*13b0*/  HGMMA.64x64x16.F32.BF16 R24, gdesc[UR4].tnspA.tnspB, RZ, !UPT ;  /* 0x60e00000041879f0 */ /* 0x000fe2000c7018ff */
[----:B------:R-:W-:Y:S02]  /*13c0*/  UIADD3 UR4, UR8, 0x80, URZ ;  /* 0x0000008008047890 */ /* 0x000fe4000fffe03f */
[----:B------:R-:W-:Y:S02]  /*13d0*/  UIADD3 UR6, UR9, 0x80, URZ ;  /* 0x0000008009067890 */ /* 0x000fe4000fffe03f */
[----:B------:R-:W-:Y:S01]  /*13e0*/  UIADD3 UR9, UR8, 0x180, URZ ;  /* 0x0000018008097890 */ /* 0x000fe2000fffe03f */
[----:B------:R-:W-:Y:S01]  /*13f0*/  UMOV UR5, 0x40000040 ;  /* 0x4000004000057882 */ /* 0x000fe20000000000 */
[----:B------:R-:W-:Y:S01]  /*1400*/  UMOV UR7, 0x40000040 ;  /* 0x4000004000077882 */ /* 0x000fe20000000000 */
[----:B------:R-:W-:-:S04]  /*1410*/  UIADD3 UR8, UR8, 0x380, URZ ;  /* 0x0000038008087890 */ /* 0x000fc8000fffe03f */
[----:B------:R-:W-:Y:S01]  /*1420*/  HGMMA.64x64x16.F32.BF16 R120, gdesc[UR4].tnspA.tnspB, R120 ;  /* 0x60e00000047879f0 */ /* 0x000fe20008701878 */
[----:B------:R-:W-:Y:S01]  /*1430*/  UMOV UR4, UR9 ;  /* 0x0000000900047c82 */ /* 0x000fe20008000000 */
[----:B------:R-:W-:Y:S02]  /*1440*/  UMOV UR5, 0x40000040 ;  /* 0x4000004000057882 */ /* 0x000fe40000000000 */
[----:B------:R-:W-:Y:S01]  /*1450*/  HGMMA.64x64x16.F32.BF16 R88, gdesc[UR4].tnspA.tnspB, R88 ;  /* 0x60e00000045879f0 */ /* 0x000fe20008701858 */
[----:B------:R-:W-:Y:S01]  /*1460*/  UMOV UR4, UR10 ;  /* 0x0000000a00047c82 */ /* 0x000fe20008000000 */
[----:B------:R-:W-:Y:S02]  /*1470*/  UMOV UR5, 0x40000040 ;  /* 0x4000004000057882 */ /* 0x000fe40000000000 */
[----:B------:R-:W-:Y:S01]  /*1480*/  HGMMA.64x64x16.F32.BF16 R56, gdesc[UR4].tnspA.tnspB, R56 ;  /* 0x60e00000043879f0 */ /* 0x000fe20008701838 */
[----:B------:R-:W-:Y:S01]  /*1490*/  UMOV UR4, UR8 ;  /* 0x0000000800047c82 */ /* 0x000fe20008000000 */
[----:B------:R-:W-:-:S02]  /*14a0*/  UMOV UR5, 0x40000040 ;  /* 0x4000004000057882 */ /* 0x000fc40000000000 */
[----:B------:R-:W-:Y:S01]  /*14b0*/  HGMMA.64x64x16.F32.BF16 R24, gdesc[UR4].tnspA.tnspB, R24, gsb0 ;  /* 0x60e00000041879f0 */ /* 0x000fe20008001818 */
[----:B------:R-:W-:-:S05]  /*14c0*/  UMOV UR4, 0x1 ;  /* 0x0000000100047882 */ /* 0x000fca0000000000 */
.L_x_11:
[----:B-1----:R-:W-:-:S05]  /*14d0*/  VIMNMX R9, R8, 0x1, PT ;  /* 0x0000000108097848 */ /* 0x002fca0003fe0100 */
[----:B------:R-:W-:-:S05]  /*14e0*/  IMAD.IADD R10, R8, 0x1, -R9 ;  /* 0x00000001080a7824 */ /* 0x000fca00078e0a09 */
[----:B------:R-:W-:-:S13]  /*14f0*/  ISETP.GE.AND P1, PT, R10, 0x1, PT ;  /* 0x000000010a00780c */ /* 0x000fda0003f26270 */
[----:B------:R-:W-:Y:S05]  /*1500*/  @!P1 BRA `(.L_x_14) ;  /* 0x0000000400489947 */ /* 0x000fea0003800000 */
[----:B------:R-:W1:Y:S01]  /*1510*/  S2UR UR5, SR_CgaCtaId ;  /* 0x00000000000579c3 */ /* 0x000e620000008800 */
[----:B------:R-:W-:Y:S01]  /*1520*/  UMOV UR6, 0x400 ;  /* 0x0000040000067882 */ /* 0x000fe20000000000 */
[----:B------:R-:W-:Y:S01]  /*1530*/  LOP3.LUT R13, R6, 0x1, RZ, 0xfc, !PT ;  /* 0x00000001060d7812 */ /* 0x000fe200078efcff */
[----:B------:R-:W-:Y:S01]  /*1540*/  IMAD.MOV.U32 R11, RZ, RZ, RZ ;  /* 0x000000ffff0b7224 */ /* 0x000fe200078e00ff */
[----:B------:R-:W-:Y:S01]  /*1550*/  UISETP.NE.U32.AND UP0, UPT, UR4, URZ, UPT ;  /* 0x0000003f0400728c */ /* 0x000fe2000bf05070 */
[----:B------:R-:W-:Y:S01]  /*1560*/  IMAD.MOV.U32 R8, RZ, RZ, R10 ;  /* 0x000000ffff087224 */ /* 0x000fe200078e000a */
[----:B-1----:R-:W-:-:S04]  /*1570*/  ULEA UR6, UR5, UR6, 0x18 ;  /* 0x0000000605067291 */ /* 0x002fc8000f8ec03f */
[----:B------:R-:W-:Y:S02]  /*1580*/  UIADD3 UR5, UR6, 0x2c000, URZ ;  /* 0x0002c00006057890 */ /* 0x000fe4000fffe03f */
[----:B------:R-:W-:Y:S02]  /*1590*/  USHF.R.U32.HI UR7, URZ, 0x4, UR6 ;  /* 0x000000043f077899 */ /* 0x000fe40008011606 */
[----:B------:R-:W-:Y:S02]  /*15a0*/  USHF.R.U32.HI UR5, URZ, 0x4, UR5 ;  /* 0x000000043f057899 */ /* 0x000fe40008011605 */
[----:B------:R-:W-:Y:S02]  /*15b0*/  ULOP3.LUT UR19, UR7, 0x3fff, URZ, 0xc0, !UPT ;  /* 0x00003fff07137892 */ /* 0x000fe4000f8ec03f */
[----:B------:R-:W-:-:S03]  /*15c0*/  ULOP3.LUT UR18, UR5, 0x3fff, URZ, 0xc0, !UPT ;  /* 0x00003fff05127892 */ /* 0x000fc6000f8ec03f */
[----:B------:R-:W-:-:S09]  /*15d0*/  UMOV UR5, URZ ;  /* 0x0000003f00057c82 */ /* 0x000fd20008000000 */
.L_x_19:
[----:B------:R-:W-:-:S13]  /*15e0*/  ISETP.NE.AND P2, PT, R13, 0x3, PT ;  /* 0x000000030d00780c */ /* 0x000fda0003f45270 */
[----:B-1----:R-:W-:Y:S05]  /*15f0*/  @!P2 BRA `(.L_x_15) ;  /* 0x000000000004a947 */ /* 0x002fea0003800000 */
[----:B------:R-:W-:Y:S01]  /*1600*/  BPT.TRAP 0x1 ;  /* 0x000000040000795c */ /* 0x000fe20000300000 */
.L_x_15:
[----:B------:R-:W-:Y:S01]  /*1610*/  SHF.L.U32 R9, R11, 0x1f, RZ ;  /* 0x0000001f0b097819 */ /* 0x000fe200000006ff */
[----:B------:R-:W-:-:S12]  /*1620*/  ULEA UR7, UR4, UR6, 0x3 ;  /* 0x0000000604077291 */ /* 0x000fd8000f8e183f */
.L_x_16:
[----:B-1----:R-:W-:-:S04]  /*1630*/  IMAD.U32 R12, RZ, RZ, UR7 ;  /* 0x00000007ff0c7e24 */ /* 0x002fc8000f8e00ff */
[----:B------:R1:W2:Y:S03]  /*1640*/  SYNCS.PHASECHK.TRANS64.TRYWAIT P1, [R12+URZ+0x37000], R9 ;  /* 0x037000090c0075a7 */ /* 0x0002a6000802017f */
[----:B--2---:R-:W-:Y:S05]  /*1650*/  @!P1 NANOSLEEP.SYNCS 0x989680 ;  /* 0x009896800000995d */ /* 0x004fea0003900000 */
[----:B------:R-:W2:Y:S02]  /*1660*/  @!P1 SYNCS.PHASECHK.TRANS64 P1, [R12+URZ+0x37000], R9 ;  /* 0x037000090c0095a7 */ /* 0x000ea4000802007f */
[----:B--2---:R-:W-:Y:S05]  /*1670*/  @!P1 BRA `(.L_x_16) ;  /* 0xfffffffc00ec9947 */ /* 0x004fea000383ffff */
[----:B------:R-:W-:Y:S01]  /*1680*/  ULEA UR7, UR4, UR19, 0xa ;  /* 0x0000001304077291 */ /* 0x000fe2000f8e503f */
[----:B------:R-:W-:Y:S01]  /*1690*/  WARPGROUP.ARRIVE ;  /* 0x00000000000079c5 */ /* 0x000fe20000000000 */
[----:B------:R-:W-:Y:S02]  /*16a0*/  ULEA UR14, UR4, UR18, 0x8 ;  /* 0x00000012040e7291 */ /* 0x000fe4000f8e403f */
[----:B------:R-:W-:Y:S02]  /*16b0*/  UIADD3 UR15, UR7, 0x100, URZ ;  /* 0x00000100070f7890 */ /* 0x000fe4000fffe03f */
[----:B------:R-:W-:Y:S02]  /*16c0*/  UIADD3 UR16, UR7, 0x200, URZ ;  /* 0x0000020007107890 */ /* 0x000fe4000fffe03f */
[----:B------:R-:W-:Y:S01]  /*16d0*/  UMOV UR8, UR7 ;  /* 0x0000000700087c82 */ /* 0x000fe20008000000 */
[----:B------:R-:W-:Y:S01]  /*16e0*/  UMOV UR9, 0x40000040 ;  /* 0x4000004000097882 */ /* 0x000fe20000000000 */
[----:B------:R-:W-:Y:S01]  /*16f0*/  UMOV UR10, UR14 ;  /* 0x0000000e000a7c82 */ /* 0x000fe20008000000 */
[----:B------:R-:W-:Y:S01]  /*1700*/  UMOV UR11, 0x40000040 ;  /* 0x40000040000b7882 */ /* 0x000fe20000000000 */
[----:B------:R-:W-:Y:S01]  /*1710*/  UIADD3 UR17, UR7, 0x300, URZ ;  /* 0x0000030007117890 */ /* 0x000fe2000fffe03f */
[----:B------:R-:W-:Y:S01]  /*1720*/  HGMMA.64x64x16.F32.BF16 R120, gdesc[UR8].tnspA.tnspB, R120, UP0 ;  /* 0x60e00000087879f0 */ /* 0x000fe2000bf01878 */
[----:B------:R-:W-:Y:S01]  /*1730*/  UMOV UR8, UR15 ;  /* 0x0000000f00087c82 */ /* 0x000fe20008000000 */
[----:B------:R-:W-:Y:S01]  /*1740*/  UMOV UR9, 0x40000040 ;  /* 0x4000004000097882 */ /* 0x000fe20000000000 */
[----:B------:R-:W-:Y:S01]  /*1750*/  UIADD3 UR15, UR7, 0x280, URZ ;  /* 0x00000280070f7890 */ /* 0x000fe2000fffe03f */
[----:B------:R-:W-:Y:S01]  /*1760*/  HGMMA.64x64x16.F32.BF16 R88, gdesc[UR8].tnspA.tnspB, R88, UP0 ;  /* 0x60e00000085879f0 */ /* 0x000fe2000bf01858 */
[----:B------:R-:W-:Y:S01]  /*1770*/  UMOV UR8, UR16 ;  /* 0x0000001000087c82 */ /* 0x000fe20008000000 */
[----:B------:R-:W-:-:S02]  /*1780*/  UMOV UR9, 0x40000040 ;  /* 0x4000004000097882 */ /* 0x000fc40000000000 */
[----:B------:R-:W-:Y:S01]  /*1790*/  HGMMA.64x64x16.F32.BF16 R56, gdesc[UR8].tnspA.tnspB, R56, UP0 ;  /* 0x60e00000083879f0 */ /* 0x000fe2000bf01838 */
[----:B------:R-:W-:Y:S01]  /*17a0*/  UMOV UR8, UR17 ;  /* 0x0000001100087c82 */ /* 0x000fe20008000000 */
[----:B------:R-:W-:Y:S02]  /*17b0*/  UMOV UR9, 0x40000040 ;  /* 0x4000004000097882 */ /* 0x000fe40000000000 */
[----:B------:R-:W-:Y:S01]  /*17c0*/  HGMMA.64x64x16.F32.BF16 R24, gdesc[UR8].tnspA.tnspB, R24, UP0 ;  /* 0x60e00000081879f0 */ /* 0x000fe2000bf01818 */
        /* <DEDUP_REMOVED lines=15> */
[----:B------:R-:W-:Y:S03]  /*18c0*/  HGMMA.64x64x16.F32.BF16 R24, gdesc[UR8].tnspA.tnspB, R24, gsb0 ;  /* 0x60e00000081879f0 */ /* 0x000fe60008001818 */
[----:B------:R-:W-:Y:S02]  /*18d0*/  WARPGROUP.DEPBAR.LE gsb0, 0x1 ;  /* 0x00008000000079c5 */ /* 0x000fe40000010100 */
[----:B------:R-:W-:Y:S05]  /*18e0*/  @!P2 BRA `(.L_x_17) ;  /* 0x000000000004a947 */ /* 0x000fea0003800000 */
[----:B------:R-:W-:Y:S01]  /*18f0*/  BPT.TRAP 0x1 ;  /* 0x000000040000795c */ /* 0x000fe20000300000 */
.L_x_17:
[----:B------:R-:W-:Y:S01]  /*1900*/  ULEA UR7, UR5, UR6, 0x3 ;  /* 0x0000000605077291 */ /* 0x000fe2000f8e183f */
[----:B------:R-:W-:-:S03]  /*1910*/  ISETP.GT.U32.AND P1, PT, R6, 0x1, PT ;  /* 0x000000010600780c */ /* 0x000fc60003f24070 */
[----:B------:R-:W-:-:S04]  /*1920*/  UIADD3 UR7, UR7, 0x37058, URZ ;  /* 0x0003705807077890 */ /* 0x000fc8000fffe03f */
[----:B------:R-:W-:-:S09]  /*1930*/  UPRMT UR7, URZ, 0x654, UR7 ;  /* 0x000006543f077896 */ /* 0x000fd20008000007 */
[----:B------:R-:W-:Y:S01]  /*1940*/  SYNCS.ARRIVE.TRANS64.RED.A1T0 RZ, [UR7], RZ ;  /* 0x000000ffffff79a7 */ /* 0x000fe20008100407 */
[----:B------:R-:W-:Y:S05]  /*1950*/  @P1 BRA `(.L_x_18) ;  /* 0x0000000000041947 */ /* 0x000fea0003800000 */
[----:B------:R-:W-:Y:S01]  /*1960*/  BPT.TRAP 0x1 ;  /* 0x000000040000795c */ /* 0x000fe20000300000 */
.L_x_18:
[----:B------:R-:W-:Y:S01]  /*1970*/  UIADD3 UR4, UR4, 0x1, URZ ;  /* 0x0000000104047890 */ /* 0x000fe2000fffe03f */
[C---:B------:R-:W-:Y:S01]  /*1980*/  ISETP.GT.AND P1, PT, R8.reuse, 0x1, PT ;  /* 0x000000010800780c */ /* 0x040fe20003f24270 */
[----:B------:R-:W-:Y:S01]  /*1990*/  UIADD3 UR5, UR5, 0x1, URZ ;  /* 0x0000000105057890 */ /* 0x000fe2000fffe03f */
[----:B------:R-:W-:Y:S01]  /*19a0*/  VIADD R8, R8, 0xffffffff ;  /* 0xffffffff08087836 */ /* 0x000fe20000000000 */
[----:B------:R-:W-:Y:S02]  /*19b0*/  UISETP.NE.AND UP0, UPT, UR4, 0xb, UPT ;  /* 0x0000000b0400788c */ /* 0x000fe4000bf05270 */
[----:B------:R-:W-:Y:S02]  /*19c0*/  UISETP.NE.AND UP1, UPT, UR5, 0xb, UPT ;  /* 0x0000000b0500788c */ /* 0x000fe4000bf25270 */
[----:B------:R-:W-:Y:S02]  /*19d0*/  USEL UR7, URZ, 0x1, UP0 ;  /* 0x000000013f077887 */ /* 0x000fe40008000000 */
[----:B------:R-:W-:-:S02]  /*19e0*/  USEL UR4, UR4, URZ, UP0 ;  /* 0x0000003f04047287 */ /* 0x000fc40008000000 */
[----:B------:R-:W-:Y:S02]  /*19f0*/  USEL UR5, UR5, URZ, UP1 ;  /* 0x0000003f05057287 */ /* 0x000fe40008800000 */
[----:B------:R-:W-:Y:S01]  /*1a00*/  UPLOP3.LUT UP0, UPT, UPT, UPT, UPT, 0x80, 0x0 ;  /* 0x000000000000789c */ /* 0x000fe20003f0f070 */
[----:B------:R-:W-:Y:S01]  /*1a10*/  LOP3.LUT R11, R11, UR7, RZ, 0x3c, !PT ;  /* 0x000000070b0b7c12 */ /* 0x000fe2000f8e3cff */
[----:B------:R-:W-:Y:S09]  /*1a20*/  @P1 BRA `(.L_x_19) ;  /* 0xfffffff800ec1947 */ /* 0x000ff2000383ffff */
.L_x_14:
[----:B------:R-:W-:Y:S02]  /*1a30*/  WARPGROUP.DEPBAR.LE gsb0, 0x0 ;  /* 0x00008000000079c5 */ /* 0x000fe40000010000 */
[----:B------:R-:W-:Y:S05]  /*1a40*/  @!P0 BRA `(.L_x_20) ;  /* 0x0000000000448947 */ /* 0x000fea0003800000 */
[----:B------:R-:W-:-:S04]  /*1a50*/  LOP3.LUT R8, R6, 0x1, RZ, 0xfc, !PT ;  /* 0x0000000106087812 */ /* 0x000fc800078efcff */
[----:B------:R-:W-:-:S13]  /*1a60*/  ISETP.NE.AND P0, PT, R8, 0x3, PT ;  /* 0x000000030800780c */ /* 0x000fda0003f05270 */
[----:B------:R-:W-:Y:S05]  /*1a70*/  @!P0 BRA `(.L_x_21) ;  /* 0x0000000000048947 */ /* 0x000fea0003800000 */
[----:B------:R-:W-:Y:S01]  /*1a80*/  BPT.TRAP 0x1 ;  /* 0x000000040000795c */ /* 0x000fe20000300000 */
.L_x_21:
[----:B------:R-:W2:Y:S01]  /*1a90*/  S2R R11, SR_CgaCtaId ;  /* 0x00000000000b7919 */ /* 0x000ea20000008800 */
[----:B-1----:R-:W-:Y:S01]  /*1aa0*/  IMAD.WIDE.U32 R8, R10, -0x45d1745d, RZ ;  /* 0xba2e8ba30a087825 */ /* 0x002fe200078e00ff */
[----:B------:R-:W-:Y:S02]  /*1ab0*/  MOV R8, 0x400 ;  /* 0x0000040000087802 */ /* 0x000fe40000000f00 */
[----:B------:R-:W-:Y:S02]  /*1ac0*/  ISETP.GT.U32.AND P0, PT, R6, 0x1, PT ;  /* 0x000000010600780c */ /* 0x000fe40003f04070 */
[----:B------:R-:W-:-:S05]  /*1ad0*/  SHF.R.U32.HI R9, RZ, 0x3, R9 ;  /* 0x00000003ff097819 */ /* 0x000fca0000011609 */
[----:B------:R-:W-:Y:S01]  /*1ae0*/  IMAD R10, R9, -0xb, R10 ;  /* 0xfffffff5090a7824 */ /* 0x000fe200078e020a */
[----:B--2---:R-:W-:-:S05]  /*1af0*/  LEA R11, R11, R8, 0x18 ;  /* 0x000000080b0b7211 */ /* 0x004fca00078ec0ff */
[----:B------:R-:W-:-:S04]  /*1b00*/  IMAD R10, R10, 0x8, R11 ;  /* 0x000000080a0a7824 */ /* 0x000fc800078e020b */
[----:B------:R-:W-:-:S05]  /*1b10*/  VIADD R10, R10, 0x37058 ;  /* 0x000370580a0a7836 */ /* 0x000fca0000000000 */
[----:B------:R-:W-:-:S04]  /*1b20*/  PRMT R10, RZ, 0x654, R10 ;  /* 0x00000654ff0a7816 */ /* 0x000fc8000000000a */
[----:B------:R2:W-:Y:S01]  /*1b30*/  SYNCS.ARRIVE.TRANS64.RED.A1T0 RZ, [R10+URZ], RZ ;  /* 0x000000ff0aff79a7 */ /* 0x0005e2000810043f */
[----:B------:R-:W-:Y:S05]  /*1b40*/  @P0 BRA `(.L_x_20) ;  /* 0x0000000000040947 */ /* 0x000fea0003800000 */
[----:B------:R-:W-:Y:S01]  /*1b50*/  BPT.TRAP 0x1 ;  /* 0x000000040000795c */ /* 0x000fe20000300000 */
.L_x_20:
[----:B------:R-:W3:Y:S01]  /*1b60*/  S2R R17, SR_CTAID.X ;  /* 0x0000000000117919 */ /* 0x000ee20000002500 */
[----:B-1----:R-:W1:Y:S01]  /*1b70*/  LDC.64 R8, c[0x0][0x280] ;  /* 0x0000a000ff087b82 */ /* 0x002e620000000a00 */
[----:B------:R-:W-:-:S04]  /*1b80*/  SHF.R.S32.HI R11, RZ, 0x1f, R4 ;  /* 0x0000001fff0b7819 */ /* 0x000fc80000011404 */
[CC--:B------:R-:W-:Y:S02]  /*1b90*/  LEA.HI R6, R11.reuse, R4.reuse, RZ, 0x2 ;  /* 0x000000040b067211 */ /* 0x0c0fe400078f10ff */
[----:B------:R-:W-:Y:S01]  /*1ba0*/  LEA.HI R22, R11, R4, RZ, 0x5 ;  /* 0x000000040b167211 */ /* 0x000fe200078f28ff */
[----:B------:R-:W4:Y:S01]  /*1bb0*/  LDC.64 R14, c[0x0][0x658] ;  /* 0x00019600ff0e7b82 */ /* 0x000f220000000a00 */
[--C-:B--2---:R-:W-:Y:S02]  /*1bc0*/  SHF.R.S32.HI R10, RZ, 0x2, R6.reuse ;  /* 0x00000002ff0a7819 */ /* 0x104fe40000011406 */
[----:B------:R-:W-:Y:S02]  /*1bd0*/  SHF.R.S32.HI R13, RZ, 0x1f, R6 ;  /* 0x0000001fff0d7819 */ /* 0x000fe40000011406 */
[----:B------:R-:W-:Y:S02]  /*1be0*/  SHF.R.S32.HI R22, RZ, 0x5, R22 ;  /* 0x00000005ff167819 */ /* 0x000fe40000011416 */
[----:B------:R-:W-:-:S04]  /*1bf0*/  LEA.HI R13, R13, R10, RZ, 0x3 ;  /* 0x0000000a0d0d7211 */ /* 0x000fc800078f18ff */
[----:B------:R-:W-:-:S05]  /*1c00*/  LOP3.LUT R13, R13, 0xfffffff8, RZ, 0xc0, !PT ;  /* 0xfffffff80d0d7812 */ /* 0x000fca00078ec0ff */
[----:B------:R-:W-:Y:S01]  /*1c10*/  IMAD.IADD R10, R10, 0x1, -R13 ;  /* 0x000000010a0a7824 */ /* 0x000fe200078e0a0d */
[----:B------:R-:W-:-:S04]  /*1c20*/  LOP3.LUT R13, R6, 0xfffffffc, RZ, 0xc0, !PT ;  /* 0xfffffffc060d7812 */ /* 0x000fc800078ec0ff */
[--C-:B------:R-:W-:Y:S01]  /*1c30*/  SHF.R.S32.HI R11, RZ, 0x1f, R10.reuse ;  /* 0x0000001fff0b7819 */ /* 0x100fe2000001140a */
[----:B------:R-:W-:Y:S02]  /*1c40*/  IMAD.IADD R16, R4, 0x1, -R13 ;  /* 0x0000000104107824 */ /* 0x000fe400078e0a0d */
[----:B---3--:R-:W-:Y:S02]  /*1c50*/  IMAD.SHL.U32 R19, R17, 0x100, RZ ;  /* 0x0000010011137824 */ /* 0x008fe400078e00ff */
[----:B------:R-:W-:-:S03]  /*1c60*/  IMAD.WIDE R164, R22, 0x10, R10 ;  /* 0x0000001016a47825 */ /* 0x000fc600078e020a */
[----:B-1----:R-:W-:Y:S01]  /*1c70*/  ISETP.GE.AND P0, PT, R19, R8, PT ;  /* 0x000000081300720c */ /* 0x002fe20003f06270 */
[----:B------:R-:W-:Y:S02]  /*1c80*/  IMAD.SHL.U32 R12, R16, 0x2, RZ ;  /* 0x00000002100c7824 */ /* 0x000fe400078e00ff */
[----:B------:R-:W-:-:S03]  /*1c90*/  IMAD.WIDE R164, R17, 0x100, R164 ;  /* 0x0000010011a47825 */ /* 0x000fc600078e02a4 */
[----:B------:R-:W-:-:S07]  /*1ca0*/  SHF.R.S32.HI R13, RZ, 0x1f, R12 ;  /* 0x0000001fff0d7819 */ /* 0x000fce000001140c */
[----:B----4-:R-:W-:Y:S05]  /*1cb0*/  @P0 EXIT ;  /* 0x000000000000094d */ /* 0x010fea0003800000 */
[----:B------:R-:W-:Y:S01]  /*1cc0*/  ULDC UR4, c[0x0][0x288] ;  /* 0x0000a20000047ab9 */ /* 0x000fe20000000800 */
[----:B------:R-:W-:Y:S01]  /*1cd0*/  IMAD.SHL.U32 R4, R7, 0x40, RZ ;  /* 0x0000004007047824 */ /* 0x000fe200078e00ff */
[----:B------:R-:W-:Y:S01]  /*1ce0*/  ISETP.GE.AND P0, PT, R5, UR4, PT ;  /* 0x0000000405007c0c */ /* 0x000fe2000bf06270 */
[-C--:B------:R-:W-:Y:S01]  /*1cf0*/  IMAD.WIDE.U32 R20, R164, R14.reuse, R12 ;  /* 0x0000000ea4147225 */ /* 0x080fe200078e000c */
[----:B------:R-:W-:Y:S01]  /*1d00*/  SHF.R.S32.HI R17, RZ, 0x1f, R5 ;  /* 0x0000001fff117819 */ /* 0x000fe20000011405 */
[----:B------:R-:W-:Y:S01]  /*1d10*/  ULDC.64 UR4, c[0x0][0x660] ;  /* 0x0001980000047ab9 */ /* 0x000fe20000000a00 */
[C---:B------:R-:W-:Y:S01]  /*1d20*/  ISETP.GE.OR P0, PT, R4.reuse, R9, P0 ;  /* 0x000000090400720c */ /* 0x040fe20000706670 */
[----:B------:R-:W-:Y:S01]  /*1d30*/  IMAD R7, R165, R14, RZ ;  /* 0x0000000ea5077224 */ /* 0x000fe200078e02ff */
[----:B------:R-:W-:Y:S01]  /*1d40*/  SHF.R.S32.HI R6, RZ, 0x1f, R4 ;  /* 0x0000001fff067819 */ /* 0x000fe20000011404 */
[----:B------:R-:W-:Y:S01]  /*1d50*/  IMAD R18, R17, UR4, RZ ;  /* 0x0000000411127c24 */ /* 0x000fe2000f8e02ff */
[----:B------:R-:W-:Y:S01]  /*1d60*/  IADD3 R20, P1, R4, R20, RZ ;  /* 0x0000001404147210 */ /* 0x000fe20007f3e0ff */
[----:B------:R-:W-:-:S05]  /*1d70*/  IMAD R7, R164, R15, R7 ;  /* 0x0000000fa4077224 */ /* 0x000fca00078e0207 */
[----:B------:R-:W-:-:S03]  /*1d80*/  IADD3.X R21, R6, R21, R7, P1, !PT ;  /* 0x0000001506157210 */ /* 0x000fc60000ffe407 */
[----:B------:R-:W-:Y:S05]  /*1d90*/  @P0 EXIT ;  /* 0x000000000000094d */ /* 0x000fea0003800000 */
[----:B------:R-:W-:Y:S01]  /*1da0*/  ULDC UR6, c[0x0][0x28c] ;  /* 0x0000a30000067ab9 */ /* 0x000fe20000000800 */
[C---:B------:R-:W-:Y:S01]  /*1db0*/  IMAD R7, R5.reuse, UR5, R18 ;  /* 0x0000000505077c24 */ /* 0x040fe2000f8e0212 */
[----:B------:R-:W-:Y:S01]  /*1dc0*/  ISETP.GE.AND P0, PT, R152, UR6, PT ;  /* 0x0000000698007c0c */ /* 0x000fe2000bf06270 */
[----:B------:R-:W-:Y:S01]  /*1dd0*/  ULDC UR6, c[0x0][0x290] ;  /* 0x0000a40000067ab9 */ /* 0x000fe20000000800 */
[----:B------:R-:W-:Y:S01]  /*1de0*/  SHF.R.S32.HI R18, RZ, 0x1f, R3 ;  /* 0x0000001fff127819 */ /* 0x000fe20000011403 */
[----:B------:R-:W-:Y:S01]  /*1df0*/  IMAD.WIDE.U32 R20, R5, UR4, R20 ;  /* 0x0000000405147c25 */ /* 0x000fe2000f8e0014 */
[----:B------:R-:W-:Y:S01]  /*1e00*/  ISETP.GE.OR P0, PT, R3, UR6, P0 ;  /* 0x0000000603007c0c */ /* 0x000fe20008706670 */
[----:B------:R-:W-:Y:S02]  /*1e10*/  ULDC.64 UR4, c[0x0][0x670] ;  /* 0x00019c0000047ab9 */ /* 0x000fe40000000a00 */
[----:B------:R-:W-:Y:S02]  /*1e20*/  IMAD.IADD R21, R21, 0x1, R7 ;  /* 0x0000000115157824 */ /* 0x000fe400078e0207 */
[----:B------:R-:W-:-:S02]  /*1e30*/  IMAD R154, R18, UR4, RZ ;  /* 0x00000004129a7c24 */ /* 0x000fc4000f8e02ff */
[----:B------:R-:W-:Y:S02]  /*1e40*/  IMAD R7, R22, -0x10, -R19 ;  /* 0xfffffff016077824 */ /* 0x000fe400078e0a13 */
[C---:B------:R-:W-:Y:S02]  /*1e50*/  IMAD R19, R3.reuse, UR5, R154 ;  /* 0x0000000503137c24 */ /* 0x040fe4000f8e029a */
[----:B------:R-:W-:Y:S02]  /*1e60*/  IMAD.WIDE.U32 R20, R3, UR4, R20 ;  /* 0x0000000403147c25 */ /* 0x000fe4000f8e0014 */
[----:B------:R-:W-:Y:S05]  /*1e70*/  @P0 EXIT ;  /* 0x000000000000094d */ /* 0x000fea0003800000 */
[----:B0----5:R-:W-:Y:S01]  /*1e80*/  FSETP.NEU.AND P1, PT, R2, RZ, PT ;  /* 0x000000ff0200720b */ /* 0x021fe20003f2d000 */
[----:B------:R-:W-:Y:S01]  /*1e90*/  IMAD R9, R16, -0x2, R9 ;  /* 0xfffffffe10097824 */ /* 0x000fe200078e0209 */
[----:B------:R-:W-:Y:S01]  /*1ea0*/  SHF.R.S32.HI R153, RZ, 0x1f, R152 ;  /* 0x0000001fff997819 */ /* 0x000fe20000011498 */
[----:B------:R-:W-:Y:S01]  /*1eb0*/  ULDC.64 UR4, c[0x0][0x668] ;  /* 0x00019a0000047ab9 */ /* 0x000fe20000000a00 */
[----:B------:R-:W-:Y:S01]  /*1ec0*/  IADD3 R7, R7, R8, -R10 ;  /* 0x0000000807077210 */ /* 0x000fe20007ffe80a */
[----:B------:R-:W-:Y:S01]  /*1ed0*/  IMAD.IADD R8, R9, 0x1, -R4 ;  /* 0x0000000109087824 */ /* 0x000fe200078e0a04 */
[----:B------:R-:W-:Y:S01]  /*1ee0*/  ULDC.64 UR6, c[0x0][0x640] ;  /* 0x0001900000067ab9 */ /* 0x000fe20000000a00 */
[----:B------:R-:W-:Y:S02]  /*1ef0*/  IMAD.IADD R21, R21, 0x1, R19 ;  /* 0x0000000115157824 */ /* 0x000fe400078e0213 */
[C---:B------:R-:W-:Y:S01]  /*1f00*/  IMAD R9, R153.reuse, UR4, RZ ;  /* 0x0000000499097c24 */ /* 0x040fe2000f8e02ff */
[----:B------:R-:W-:Y:S01]  /*1f10*/  ISETP.GT.AND P4, PT, R8, RZ, PT ;  /* 0x000000ff0800720c */ /* 0x000fe20003f84270 */
[----:B------:R-:W-:-:S02]  /*1f20*/  IMAD R153, R153, UR6, RZ ;  /* 0x0000000699997c24 */ /* 0x000fc4000f8e02ff */
[C---:B------:R-:W-:Y:S01]  /*1f30*/  IMAD R155, R152.reuse, UR5, R9 ;  /* 0x00000005989b7c24 */ /* 0x040fe2000f8e0209 */
[----:B------:R-:W-:Y:S01]  /*1f40*/  ISETP.GT.AND P0, PT, R7, RZ, P4 ;  /* 0x000000ff0700720c */ /* 0x000fe20002704270 */
[----:B------:R-:W-:Y:S01]  /*1f50*/  IMAD.WIDE.U32 R10, R152, UR4, R20 ;  /* 0x00000004980a7c25 */ /* 0x000fe2000f8e0014 */
[----:B------:R-:W-:-:S03]  /*1f60*/  SHF.L.U64.HI R9, R14, 0x3, R15 ;  /* 0x000000030e097819 */ /* 0x000fc6000001020f */
[----:B------:R-:W-:Y:S02]  /*1f70*/  IMAD R153, R152, UR7, R153 ;  /* 0x0000000798997c24 */ /* 0x000fe4000f8e0299 */
[----:B------:R-:W-:Y:S02]  /*1f80*/  IMAD.SHL.U32 R156, R14, 0x8, RZ ;  /* 0x000000080e9c7824 */ /* 0x000fe400078e00ff */
[----:B------:R-:W-:Y:S01]  /*1f90*/  IMAD.IADD R155, R11, 0x1, R155 ;  /* 0x000000010b9b7824 */ /* 0x000fe200078e029b */
[----:B------:R-:W-:Y:S06]  /*1fa0*/  @!P1 BRA `(.L_x_22) ;  /* 0x00000074007c9947 */ /* 0x000fec0003800000 */
[----:B------:R-:W-:Y:S01]  /*1fb0*/  IADD3 R16, P1, R4, R12, RZ ;  /* 0x0000000c04107210 */ /* 0x000fe20007f3e0ff */
[----:B------:R-:W-:Y:S01]  /*1fc0*/  ULDC.64 UR8, c[0x0][0x638] ;  /* 0x00018e0000087ab9 */ /* 0x000fe20000000a00 */
[----:B------:R-:W-:Y:S01]  /*1fd0*/  ULDC.64 UR10, c[0x0][0x648] ;  /* 0x00019200000a7ab9 */ /* 0x000fe20000000a00 */
[----:B------:R-:W-:Y:S01]  /*1fe0*/  IMAD R20, R17, UR8, RZ ;  /* 0x0000000811147c24 */ /* 0x000fe2000f8e02ff */
[----:B------:R-:W-:Y:S01]  /*1ff0*/  ULDC.64 UR4, c[0x0][0x630] ;  /* 0x00018c0000047ab9 */ /* 0x000fe20000000a00 */
[----:B------:R-:W-:Y:S01]  /*2000*/  IMAD.X R17, R6, 0x1, R13, P1 ;  /* 0x0000000106117824 */ /* 0x000fe200008e060d */
[----:B------:R-:W-:Y:S01]  /*2010*/  ULDC.64 UR14, c[0x0][0x628] ;  /* 0x00018a00000e7ab9 */ /* 0x000fe20000000a00 */
[C---:B------:R-:W-:Y:S02]  /*2020*/  IMAD R11, R5.reuse, UR9, R20 ;  /* 0x00000009050b7c24 */ /* 0x040fe4000f8e0214 */
[----:B------:R-:W-:-:S04]  /*2030*/  IMAD.WIDE.U32 R16, R5, UR8, R16 ;  /* 0x0000000805107c25 */ /* 0x000fc8000f8e0010 */
[----:B------:R-:W-:Y:S02]  /*2040*/  IMAD R18, R18, UR10, RZ ;  /* 0x0000000a12127c24 */ /* 0x000fe4000f8e02ff */
[----:B------:R-:W-:Y:S02]  /*2050*/  IMAD.IADD R17, R17, 0x1, R11 ;  /* 0x0000000111117824 */ /* 0x000fe400078e020b */
[C---:B------:R-:W-:Y:S02]  /*2060*/  IMAD R157, R3.reuse, UR11, R18 ;  /* 0x0000000b039d7c24 */ /* 0x040fe4000f8e0212 */
[----:B------:R-:W-:-:S04]  /*2070*/  IMAD.WIDE.U32 R16, R3, UR10, R16 ;  /* 0x0000000a03107c25 */ /* 0x000fc8000f8e0010 */
[----:B------:R-:W-:Y:S02]  /*2080*/  IMAD.IADD R17, R17, 0x1, R157 ;  /* 0x0000000111117824 */ /* 0x000fe400078e029d */
[----:B------:R-:W-:Y:S02]  /*2090*/  IMAD R21, R165, UR4, RZ ;  /* 0x00000004a5157c24 */ /* 0x000fe4000f8e02ff */
[----:B------:R-:W-:-:S04]  /*20a0*/  IMAD.WIDE.U32 R16, R152, UR6, R16 ;  /* 0x0000000698107c25 */ /* 0x000fc8000f8e0010 */
[----:B------:R-:W-:Y:S02]  /*20b0*/  IMAD.IADD R19, R153, 0x1, R17 ;  /* 0x0000000199137824 */ /* 0x000fe400078e0211 */
[----:B------:R-:W-:Y:S02]  /*20c0*/  IMAD.MOV.U32 R18, RZ, RZ, R16 ;  /* 0x000000ffff127224 */ /* 0x000fe400078e0010 */
[C---:B------:R-:W-:Y:S02]  /*20d0*/  IMAD R158, R164.reuse, UR5, R21 ;  /* 0x00000005a49e7c24 */ /* 0x040fe4000f8e0215 */
[----:B------:R-:W-:-:S04]  /*20e0*/  IMAD.WIDE.U32 R22, R164, UR4, R18 ;  /* 0x00000004a4167c25 */ /* 0x000fc8000f8e0012 */
[----:B------:R-:W-:Y:S01]  /*20f0*/  IMAD.IADD R21, R23, 0x1, R158 ;  /* 0x0000000117157824 */ /* 0x000fe200078e029e */
[----:B------:R-:W-:-:S04]  /*2100*/  LEA R20, P1, R22, UR14, 0x1 ;  /* 0x0000000e16147c11 */ /* 0x000fc8000f8208ff */
[----:B------:R-:W-:-:S05]  /*2110*/  LEA.HI.X R21, R22, UR15, R21, 0x1, P1 ;  /* 0x0000000f16157c11 */ /* 0x000fca00088f0c15 */
[----:B------:R-:W2:Y:S01]  /*2120*/  @P0 LDG.E.LTC128B.U16 R159, desc[UR12][R20.64] ;  /* 0x0000000c149f0981 */ /* 0x000ea2000c1e1520 */
[----:B------:R-:W-:Y:S01]  /*2130*/  IMAD.WIDE.U32 R22, R152, UR6, RZ ;  /* 0x0000000698167c25 */ /* 0x000fe2000f8e00ff */
[----:B------:R-:W-:Y:S01]  /*2140*/  ULDC.64 UR6, c[0x0][0x650] ;  /* 0x0001940000067ab9 */ /* 0x000fe20000000a00 */
[----:B------:R-:W-:Y:S01]  /*2150*/  ISETP.GT.AND P6, PT, R8, 0x1, PT ;  /* 0x000000010800780c */ /* 0x000fe20003fc4270 */
[----:B------:R-:W-:Y:S01]  /*2160*/  BSSY B0, `(.L_x_23) ;  /* 0x0000019000007945 */ /* 0x000fe20003800000 */
[----:B------:R-:W-:Y:S01]  /*2170*/  IMAD.IADD R153, R23, 0x1, R153 ;  /* 0x0000000117997824 */ /* 0x000fe200078e0299 */
[----:B------:R-:W-:Y:S01]  /*2180*/  LEA R154, P1, R10, UR6, 0x1 ;  /* 0x000000060a9a7c11 */ /* 0x000fe2000f8208ff */
[----:B------:R-:W-:-:S03]  /*2190*/  IMAD.MOV.U32 R152, RZ, RZ, R22 ;  /* 0x000000ffff987224 */ /* 0x000fc600078e0016 */
[----:B------:R-:W-:Y:S01]  /*21a0*/  LEA.HI.X R155, R10, UR7, R155, 0x1, P1 ;  /* 0x000000070a9b7c11 */ /* 0x000fe200088f0c9b */
[----:B------:R-:W-:Y:S01]  /*21b0*/  IMAD.WIDE.U32 R160, R164, UR4, R152 ;  /* 0x00000004a4a07c25 */ /* 0x000fe2000f8e0098 */
[----:B------:R-:W-:-:S03]  /*21c0*/  ISETP.GT.AND P1, PT, R7, RZ, P6 ;  /* 0x000000ff0700720c */ /* 0x000fc60003724270 */
[----:B------:R-:W-:Y:S02]  /*21d0*/  IMAD.IADD R161, R158, 0x1, R161 ;  /* 0x000000019ea17824 */ /* 0x000fe400078e02a1 */
[----:B------:R-:W-:-:S04]  /*21e0*/  IMAD.WIDE.U32 R160, R3, UR10, R160 ;  /* 0x0000000a03a07c25 */ /* 0x000fc8000f8e00a0 */
[----:B------:R-:W-:Y:S02]  /*21f0*/  IMAD.IADD R161, R157, 0x1, R161 ;  /* 0x000000019da17824 */ /* 0x000fe400078e02a1 */
[----:B------:R-:W-:-:S04]  /*2200*/  IMAD.WIDE.U32 R160, R5, UR8, R160 ;  /* 0x0000000805a07c25 */ /* 0x000fc8000f8e00a0 */
[----:B------:R-:W-:Y:S01]  /*2210*/  IMAD.IADD R161, R11, 0x1, R161 ;  /* 0x000000010ba17824 */ /* 0x000fe200078e02a1 */
[----:B------:R-:W-:-:S04]  /*2220*/  IADD3 R160, P2, P3, R4, R160, R12 ;  /* 0x000000a004a07210 */ /* 0x000fc80007b5e00c */
[----:B------:R-:W-:Y:S02]  /*2230*/  IADD3.X R161, R6, R161, R13, P2, P3 ;  /* 0x000000a106a17210 */ /* 0x000fe400017e640d */
[----:B------:R-:W-:-:S04]  /*2240*/  LEA R166, P2, R160, UR14, 0x1 ;  /* 0x0000000ea0a67c11 */ /* 0x000fc8000f8408ff */
[----:B------:R-:W-:Y:S01]  /*2250*/  LEA.HI.X R167, R160, UR15, R161, 0x1, P2 ;  /* 0x0000000fa0a77c11 */ /* 0x000fe200090f0ca1 */
[----:B--2---:R-:W-:-:S04]  /*2260*/  IMAD.U32 R163, R159, 0x10000, RZ ;  /* 0x000100009fa37824 */ /* 0x004fc800078e00ff */
[----:B------:R-:W-:-:S04]  /*2270*/  FMUL R163, R163, R2 ;  /* 0x00000002a3a37220 */ /* 0x000fc80000400000 */
[C---:B------:R-:W-:Y:S01]  /*2280*/  FFMA R162, R120.reuse, R0, R163 ;  /* 0x0000000078a27223 */ /* 0x040fe200000000a3 */
[----:B------:R-:W-:-:S04]  /*2290*/  LOP3.LUT R120, R120, 0xfffffffd, RZ, 0xc0, !PT ;  /* 0xfffffffd78787812 */ /* 0x000fc800078ec0ff */
[----:B------:R-:W-:Y:S02]  /*22a0*/  F2FP.BF16.F32.PACK_AB R162, RZ, R162 ;  /* 0x000000a2ffa2723e */ /* 0x000fe400000010ff */
[----:B------:R-:W-:-:S03]  /*22b0*/  @P6 LOP3.LUT R120, R120, 0x2, RZ, 0xfc, !PT ;  /* 0x0000000278786812 */ /* 0x000fc600078efcff */
[----:B------:R0:W-:Y:S01]  /*22c0*/  @P0 STG.E.U16 desc[UR12][R154.64], R162 ;  /* 0x000000a29a000986 */ /* 0x0001e2000c10150c */
[----:B------:R-:W-:Y:S05]  /*22d0*/  @!P1 BRA `(.L_x_24) ;  /* 0x0000000000049947 */ /* 0x000fea0003800000 */
[----:B------:R1:W5:Y:S02]  /*22e0*/  LDG.E.LTC128B.U16 R159, desc[UR12][R166.64+0x2] ;  /* 0x0000020ca69f7981 */ /* 0x000364000c1e1520 */
.L_x_24:
[----:B------:R-:W-:Y:S05]  /*22f0*/  BSYNC B0 ;  /* 0x0000000000007941 */ /* 0x000fea0003800000 */
.L_x_23:
[----:B------:R-:W-:Y:S01]  /*2300*/  USHF.L.U32 UR6, UR4, 0x3, URZ ;  /* 0x0000000304067899 */ /* 0x000fe2000800063f */
[----:B-----5:R-:W-:Y:S01]  /*2310*/  IMAD.U32 R17, R159, 0x10000, RZ ;  /* 0x000100009f117824 */ /* 0x020fe200078e00ff */
[----:B------:R-:W-:Y:S01]  /*2320*/  USHF.L.U64.HI UR7, UR4, 0x3, UR5 ;  /* 0x0000000304077899 */ /* 0x000fe20008010205 */
[----:B------:R-:W-:Y:S02]  /*2330*/  ISETP.GT.AND P0, PT, R7, 0x8, P4 ;  /* 0x000000080700780c */ /* 0x000fe40002704270 */
[----:B------:R-:W-:Y:S01]  /*2340*/  FMUL R10, R17, R2 ;  /* 0x00000002110a7220 */ /* 0x000fe20000400000 */
[----:B------:R-:W-:Y:S02]  /*2350*/  IMAD.U32 R160, RZ, RZ, UR6 ;  /* 0x00000006ffa07e24 */ /* 0x000fe4000f8e00ff */
[----:B------:R-:W-:Y:S02]  /*2360*/  IMAD.U32 R161, RZ, RZ, UR7 ;  /* 0x00000007ffa17e24 */ /* 0x000fe4000f8e00ff */
[----:B------:R-:W-:Y:S01]  /*2370*/  FFMA R10, R121, R0, R10 ;  /* 0x00000000790a7223 */ /* 0x000fe2000000000a */
[----:B------:R-:W-:-:S04]  /*2380*/  IMAD.WIDE.U32 R160, R164, UR4, R160 ;  /* 0x00000004a4a07c25 */ /* 0x000fc8000f8e00a0 */
[----:B------:R-:W-:Y:S01]  /*2390*/  F2FP.BF16.F32.PACK_AB R10, RZ, R10 ;  /* 0x0000000aff0a723e */ /* 0x000fe200000010ff */
[----:B------:R-:W-:Y:S01]  /*23a0*/  IMAD.IADD R23, R158, 0x1, R161 ;  /* 0x000000019e177824 */ /* 0x000fe200078e02a1 */
[----:B------:R-:W-:-:S05]  /*23b0*/  IADD3 R17, P2, R16, R160, RZ ;  /* 0x000000a010117210 */ /* 0x000fca0007f5e0ff */
[----:B------:R-:W-:Y:S01]  /*23c0*/  IMAD.X R18, R23, 0x1, R19, P2 ;  /* 0x0000000117127824 */ /* 0x000fe200010e0613 */
[----:B------:R-:W-:Y:S01]  /*23d0*/  LEA R16, P2, R17, UR14, 0x1 ;  /* 0x0000000e11107c11 */ /* 0x000fe2000f8408ff */
[----:B------:R-:W-:-:S03]  /*23e0*/  @P1 IMAD.MOV.U32 R19, RZ, RZ, R155 ;  /* 0x000000ffff131224 */ /* 0x000fc600078e009b */
[----:B------:R-:W-:Y:S01]  /*23f0*/  LEA.HI.X R17, R17, UR15, R18, 0x1, P2 ;  /* 0x0000000f11117c11 */ /* 0x000fe200090f0c12 */
[----:B------:R-:W-:-:S05]  /*2400*/  @P1 IMAD.MOV.U32 R18, RZ, RZ, R154 ;  /* 0x000000ffff121224 */ /* 0x000fca00078e009a */
[----:B------:R2:W-:Y:S04]  /*2410*/  @P1 STG.E.U16 desc[UR12][R18.64+0x2], R10 ;  /* 0x0000020a12001986 */ /* 0x0005e8000c10150c */
[----:B------:R-:W3:Y:S01]  /*2420*/  @P0 LDG.E.LTC128B.U16 R159, desc[UR12][R16.64] ;  /* 0x0000000c109f0981 */ /* 0x000ee2000c1e1520 */
[----:B------:R-:W-:Y:S01]  /*2430*/  IADD3 R22, P1, R22, R160, RZ ;  /* 0x000000a016167210 */ /* 0x000fe20007f3e0ff */
[----:B------:R-:W-:Y:S01]  /*2440*/  BSSY B0, `(.L_x_25) ;  /* 0x0000015000007945 */ /* 0x000fe20003800000 */
[----:B------:R-:W-:-:S03]  /*2450*/  SHF.L.U64.HI R9, R156, 0x1, R9 ;  /* 0x000000019c097819 */ /* 0x000fc60000010209 */
[----:B------:R-:W-:Y:S02]  /*2460*/  IMAD.X R23, R23, 0x1, R153, P1 ;  /* 0x0000000117177824 */ /* 0x000fe400008e0699 */
[----:B------:R-:W-:-:S04]  /*2470*/  IMAD.WIDE.U32 R22, R3, UR10, R22 ;  /* 0x0000000a03167c25 */ /* 0x000fc8000f8e0016 */
[----:B------:R-:W-:Y:S02]  /*2480*/  IMAD.IADD R23, R157, 0x1, R23 ;  /* 0x000000019d177824 */ /* 0x000fe400078e0217 */
[----:B------:R-:W-:-:S04]  /*2490*/  IMAD.WIDE.U32 R22, R5, UR8, R22 ;  /* 0x0000000805167c25 */ /* 0x000fc8000f8e0016 */
[----:B------:R-:W-:Y:S01]  /*24a0*/  IMAD.IADD R11, R11, 0x1, R23 ;  /* 0x000000010b0b7824 */ /* 0x000fe200078e0217 */
[----:B------:R-:W-:-:S04]  /*24b0*/  IADD3 R4, P1, P2, R4, R22, R12 ;  /* 0x0000001604047210 */ /* 0x000fc80007a3e00c */
[----:B------:R-:W-:Y:S02]  /*24c0*/  IADD3.X R13, R6, R11, R13, P1, P2 ;  /* 0x0000000b060d7210 */ /* 0x000fe40000fe440d */
[----:B------:R-:W-:Y:S02]  /*24d0*/  LEA R156, P2, R156, R154, 0x1 ;  /* 0x0000009a9c9c7211 */ /* 0x000fe400078408ff */
[----:B------:R-:W-:Y:S02]  /*24e0*/  ISETP.GT.AND P1, PT, R7, 0x8, P6 ;  /* 0x000000080700780c */ /* 0x000fe40003724270 */
[----:B--2---:R-:W-:Y:S01]  /*24f0*/  LEA R10, P3, R4, UR14, 0x1 ;  /* 0x0000000e040a7c11 */ /* 0x004fe2000f8608ff */
[----:B------:R-:W-:-:S03]  /*2500*/  IMAD.X R157, R9, 0x1, R155, P2 ;  /* 0x00000001099d7824 */ /* 0x000fc600010e069b */
[----:B------:R-:W-:Y:S01]  /*2510*/  LEA.HI.X R11, R4, UR15, R13, 0x1, P3 ;  /* 0x0000000f040b7c11 */ /* 0x000fe200098f0c0d */
[----:B---3--:R-:W-:-:S04]  /*2520*/  IMAD.U32 R3, R159, 0x10000, RZ ;  /* 0x000100009f037824 */ /* 0x008fc800078e00ff */
[----:B------:R-:W-:-:S04]  /*2530*/  FMUL R3, R3, R2 ;  /* 0x0000000203037220 */ /* 0x000fc80000400000 */
[----:B------:R-:W-:-:S05]  /*2540*/  FFMA R3, R122, R0, R3 ;  /* 0x000000007a037223 */ /* 0x000fca0000000003 */
[----:B------:R-:W-:-:S05]  /*2550*/  F2FP.BF16.F32.PACK_AB R3, RZ, R3 ;  /* 0x00000003ff03723e */ /* 0x000fca00000010ff */
[----:B------:R2:W-:Y:S01]  /*2560*/  @P0 STG.E.U16 desc[UR12][R156.64], R3 ;  /* 0x000000039c000986 */ /* 0x0005e2000c10150c */
[----:B------:R-:W-:Y:S05]  /*2570*/  @!P1 BRA `(.L_x_26) ;  /* 0x0000000000049947 */ /* 0x000fea0003800000 */
[----:B------:R3:W5:Y:S02]  /*2580*/  LDG.E.LTC128B.U16 R159, desc[UR12][R10.64+0x2] ;  /* 0x0000020c0a9f7981 */ /* 0x000764000c1e1520 */
.L_x_26:
[----:B------:R-:W-:Y:S05]  /*2590*/  BSYNC B0 ;  /* 0x0000000000007941 */ /* 0x000fea0003800000 */
.L_x_25:
[----:B--2--5:R-:W-:Y:S01]  /*25a0*/  IMAD.U32 R3, R159, 0x10000, RZ ;  /* 0x000100009f037824 */ /* 0x024fe200078e00ff */
[----:B------:R-:W-:Y:S01]  /*25b0*/  ISETP.GT.AND P3, PT, R8, 0x8, PT ;  /* 0x000000080800780c */ /* 0x000fe20003f64270 */
[----:B------:R-:W-:Y:S01]  /*25c0*/  @P1 IMAD.MOV.U32 R5, RZ, RZ, R157 ;  /* 0x000000ffff051224 */ /* 0x000fe200078e009d */
[----:B------:R-:W-:Y:S01]  /*25d0*/  LOP3.LUT R120, R120, 0xfffffffb, RZ, 0xc0, !PT ;  /* 0xfffffffb78787812 */ /* 0x000fe200078ec0ff */
[----:B------:R-:W-:Y:S01]  /*25e0*/  FMUL R4, R3, R2 ;  /* 0x0000000203047220 */ /* 0x000fe20000400000 */
[----:B------:R-:W-:Y:S01]  /*25f0*/  ISETP.GT.AND P0, PT, R7, RZ, P3 ;  /* 0x000000ff0700720c */ /* 0x000fe20001f04270 */
[----:B------:R-:W-:Y:S02]  /*2600*/  BSSY B0, `(.L_x_27) ;  /* 0x0000009000007945 */ /* 0x000fe40003800000 */
[----:B------:R-:W-:-:S05]  /*2610*/  FFMA R4, R123, R0, R4 ;  /* 0x000000007b047223 */ /* 0x000fca0000000004 */
[----:B------:R-:W-:Y:S02]  /*2620*/  F2FP.BF16.F32.PACK_AB R4, RZ, R4 ;  /* 0x00000004ff04723e */ /* 0x000fe400000010ff */
[----:B------:R-:W-:Y:S02]  /*2630*/  @P3 LOP3.LUT R120, R120, 0x4, RZ, 0xfc, !PT ;  /* 0x0000000478783812 */ /* 0x000fe400078efcff */
[----:B------:R-:W-:Y:S01]  /*2640*/  PRMT R3, R4, 0x7610, R3 ;  /* 0x0000761004037816 */ /* 0x000fe20000000003 */
[----:B------:R-:W-:-:S05]  /*2650*/  @P1 IMAD.MOV.U32 R4, RZ, RZ, R156 ;  /* 0x000000ffff041224 */ /* 0x000fca00078e009c */
[----:B------:R2:W-:Y:S01]  /*2660*/  @P1 STG.E.U16 desc[UR12][R4.64+0x2], R3 ;  /* 0x0000020304001986 */ /* 0x0005e2000c10150c */
[----:B------:R-:W-:Y:S05]  /*2670*/  @!P0 BRA `(.L_x_28) ;  /* 0x0000000000048947 */ /* 0x000fea0003800000 */
[----:B------:R4:W5:Y:S02]  /*2680*/  LDG.E.LTC128B.U16 R159, desc[UR12][R166.64+0x10] ;  /* 0x0000100ca69f7981 */ /* 0x000964000c1e1520 */
.L_x_28:
[----:B------:R-:W-:Y:S05]  /*2690*/  BSYNC B0 ;  /* 0x0000000000007941 */ /* 0x000fea0003800000 */
.L_x_27:
[----:B--2--5:R-:W-:Y:S01]  /*26a0*/  IMAD.U32 R3, R159, 0x10000, RZ ;  /* 0x000100009f037824 */ /* 0x024fe200078e00ff */
[----:B------:R-:W-:Y:S01]  /*26b0*/  ISETP.GT.AND P2, PT, R8, 0x9, PT ;  /* 0x000000090800780c */ /* 0x000fe20003f44270 */
[----:B------:R-:W-:Y:S01]  /*26c0*/  @P0 IMAD.MOV.U32 R4, RZ, RZ, R154 ;  /* 0x000000ffff040224 */ /* 0x000fe200078e009a */
[----:B------:R-:W-:Y:S01]  /*26d0*/  LOP3.LUT R120, R120, 0xfffffff7, RZ, 0xc0, !PT ;  /* 0xfffffff778787812 */ /* 0x000fe200078ec0ff */
[----:B------:R-:W-:Y:S01]  /*26e0*/  FMUL R3, R3, R2 ;  /* 0x0000000203037220 */ /* 0x000fe20000400000 */
[----:B------:R-:W-:Y:S01]  /*26f0*/  @P0 IMAD.MOV.U32 R5, RZ, RZ, R155 ;  /* 0x000000ffff050224 */ /* 0x000fe200078e009b */
[----:B------:R-:W-:Y:S01]  /*2700*/  ISETP.GT.AND P1, PT, R7, RZ, P2 ;  /* 0x000000ff0700720c */ /* 0x000fe20001724270 */
[----:B------:R-:W-:Y:S01]  /*2710*/  BSSY B0, `(.L_x_29) ;  /* 0x0000007000007945 */ /* 0x000fe20003800000 */
[----:B------:R-:W-:-:S05]  /*2720*/  FFMA R3, R124, R0, R3 ;  /* 0x000000007c037223 */ /* 0x000fca0000000003 */
[----:B------:R-:W-:Y:S02]  /*2730*/  F2FP.BF16.F32.PACK_AB R3, RZ, R3 ;  /* 0x00000003ff03723e */ /* 0x000fe400000010ff */
[----:B------:R-:W-:-:S03]  /*2740*/  @P2 LOP3.LUT R120, R120, 0x8, RZ, 0xfc, !PT ;  /* 0x0000000878782812 */ /* 0x000fc600078efcff */
[----:B------:R2:W-:Y:S01]  /*2750*/  @P0 STG.E.U16 desc[UR12][R4.64+0x10], R3 ;  /* 0x0000100304000986 */ /* 0x0005e2000c10150c */
[----:B------:R-:W-:Y:S05]  /*2760*/  @!P1 BRA `(.L_x_30) ;  /* 0x0000000000049947 */ /* 0x000fea0003800000 */
[----:B------:R0:W5:Y:S02]  /*2770*/  LDG.E.LTC128B.U16 R159, desc[UR12][R166.64+0x12] ;  /* 0x0000120ca69f7981 */ /* 0x000164000c1e1520 */
.L_x_30:
[----:B------:R-:W-:Y:S05]  /*2780*/  BSYNC B0 ;  /* 0x0000000000007941 */ /* 0x000fea0003800000 */
.L_x_29:
[----:B--2--5:R-:W-:Y:S01]  /*2790*/  IMAD.U32 R3, R159, 0x10000, RZ ;  /* 0x000100009f037824 */ /* 0x024fe200078e00ff */
[----:B------:R-:W-:Y:S01]  /*27a0*/  ISETP.GT.AND P0, PT, R7, 0x8, P3 ;  /* 0x000000080700780c */ /* 0x000fe20001f04270 */
[----:B------:R-:W-:Y:S01]  /*27b0*/  @P1 IMAD.MOV.U32 R5, RZ, RZ, R155 ;  /* 0x000000ffff051224 */ /* 0x000fe200078e009b */
[----:B------:R-:W-:Y:S01]  /*27c0*/  BSSY B0, `(.L_x_31) ;  /* 0x0000009000007945 */ /* 0x000fe20003800000 */
[----:B------:R-:W-:-:S04]  /*27d0*/  FMUL R4, R3, R2 ;  /* 0x0000000203047220 */ /* 0x000fc80000400000 */
[----:B------:R-:W-:-:S05]  /*27e0*/  FFMA R4, R125, R0, R4 ;  /* 0x000000007d047223 */ /* 0x000fca0000000004 */
[----:B------:R-:W-:-:S04]  /*27f0*/  F2FP.BF16.F32.PACK_AB R4, RZ, R4 ;  /* 0x00000004ff04723e */ /* 0x000fc800000010ff */
[----:B------:R-:W-:Y:S01]  /*2800*/  PRMT R3, R4, 0x7610, R3 ;  /* 0x0000761004037816 */ /* 0x000fe20000000003 */
[----:B------:R-:W-:-:S05]  /*2810*/  @P1 IMAD.MOV.U32 R4, RZ, RZ, R154 ;  /* 0x000000ffff041224 */ /* 0x000fca00078e009a */
[----:B------:R2:W-:Y:S01]  /*2820*/  @P1 STG.E.U16 desc[UR12][R4.64+0x12], R3 ;  /* 0x0000120304001986 */ /* 0x0005e2000c10150c */
[----:B------:R-:W-:Y:S05]  /*2830*/  @!P0 BRA `(.L_x_32) ;  /* 0x0000000000048947 */ /* 0x000fea0003800000 */
[----:B------:R0:W5:Y:S02]  /*2840*/  LDG.E.LTC128B.U16 R159, desc[UR12][R10.64+0x10] ;  /* 0x0000100c0a9f7981 */ /* 0x000164000c1e1520 */
.L_x_32:
[----:B------:R-:W-:Y:S05]  /*2850*/  BSYNC B0 ;  /* 0x0000000000007941 */ /* 0x000fea0003800000 */
.L_x_31:
[----:B--2--5:R-:W-:Y:S01]  /*2860*/  IMAD.U32 R3, R159, 0x10000, RZ ;  /* 0x000100009f037824 */ /* 0x024fe200078e00ff */
[----:B------:R-:W-:Y:S01]  /*2870*/  ISETP.GT.AND P1, PT, R7, 0x8, P2 ;  /* 0x000000080700780c */ /* 0x000fe20001724270 */
[----:B------:R-:W-:Y:S01]  /*2880*/  @P0 IMAD.MOV.U32 R4, RZ, RZ, R156 ;  /* 0x000000ffff040224 */ /* 0x000fe200078e009c */
[----:B------:R-:W-:Y:S01]  /*2890*/  BSSY B0, `(.L_x_33) ;  /* 0x0000008000007945 */ /* 0x000fe20003800000 */
[----:B------:R-:W-:Y:S01]  /*28a0*/  FMUL R3, R3, R2 ;  /* 0x0000000203037220 */ /* 0x000fe20000400000 */
[----:B------:R-:W-:-:S03]  /*28b0*/  @P0 IMAD.MOV.U32 R5, RZ, RZ, R157 ;  /* 0x000000ffff050224 */ /* 0x000fc600078e009d */
[----:B------:R-:W-:-:S05]  /*28c0*/  FFMA R3, R126, R0, R3 ;  /* 0x000000007e037223 */ /* 0x000fca0000000003 */
[----:B------:R-:W-:-:S05]  /*28d0*/  F2FP.BF16.F32.PACK_AB R3, RZ, R3 ;  /* 0x00000003ff03723e */ /* 0x000fca00000010ff */
[----:B------:R2:W-:Y:S01]  /*28e0*/  @P0 STG.E.U16 desc[UR12][R4.64+0x10], R3 ;  /* 0x0000100304000986 */ /* 0x0005e2000c10150c */
[----:B------:R-:W-:Y:S05]  /*28f0*/  @!P1 BRA `(.L_x_34) ;  /* 0x0000000000049947 */ /* 0x000fea0003800000 */
[----:B------:R0:W5:Y:S02]  /*2900*/  LDG.E.LTC128B.U16 R159, desc[UR12][R10.64+0x12] ;  /* 0x0000120c0a9f7981 */ /* 0x000164000c1e1520 */
.L_x_34:
[----:B------:R-:W-:Y:S05]  /*2910*/  BSYNC B0 ;  /* 0x0000000000007941 */ /* 0x000fea0003800000 */
.L_x_33:
        /* <DEDUP_REMOVED lines=15> */
.L_x_36:
[----:B------:R-:W-:Y:S05]  /*2a10*/  BSYNC B0 ;  /* 0x0000000000007941 */ /* 0x000fea0003800000 */
.L_x_35:
[----:B--2--5:R-:W-:Y:S01]  /*2a20*/  IMAD.U32 R3, R159, 0x10000, RZ ;  /* 0x000100009f037824 */ /* 0x024fe200078e00ff */
[----:B------:R-:W-:Y:S01]  /*2a30*/  ISETP.GT.AND P1, PT, R8, 0x11, PT ;  /* 0x000000110800780c */ /* 0x000fe20003f24270 */
[----:B------:R-:W-:Y:S01]  /*2a40*/  @P0 IMAD.MOV.U32 R4, RZ, RZ, R154 ;  /* 0x000000ffff040224 */ /* 0x000fe200078e009a */
[----:B------:R-:W-:Y:S01]  /*2a50*/  LOP3.LUT R120, R120, 0xffffffdf, RZ, 0xc0, !PT ;  /* 0xffffffdf78787812 */ /* 0x000fe200078ec0ff */
[----:B------:R-:W-:Y:S01]  /*2a60*/  FMUL R3, R3, R2 ;  /* 0x0000000203037220 */ /* 0x000fe20000400000 */
[----:B------:R-:W-:Y:S01]  /*2a70*/  @P0 IMAD.MOV.U32 R5, RZ, RZ, R155 ;  /* 0x000000ffff050224 */ /* 0x000fe200078e009b */
[----:B------:R-:W-:Y:S02]  /*2a80*/  BSSY B0, `(.L_x_37) ;  /* 0x0000008000007945 */ /* 0x000fe40003800000 */
[----:B------:R-:W-:-:S05]  /*2a90*/  FFMA R3, R128, R0, R3 ;  /* 0x0000000080037223 */ /* 0x000fca0000000003 */
[----:B------:R-:W-:Y:S02]  /*2aa0*/  F2FP.BF16.F32.PACK_AB R3, RZ, R3 ;  /* 0x00000003ff03723e */ /* 0x000fe400000010ff */
[----:B------:R-:W-:-:S03]  /*2ab0*/  @P1 LOP3.LUT R120, R120, 0x20, RZ, 0xfc, !PT ;  /* 0x0000002078781812 */ /* 0x000fc600078efcff */
[----:B------:R2:W-:Y:S01]  /*2ac0*/  @P0 STG.E.U16 desc[UR12][R4.64+0x20], R3 ;  /* 0x0000200304000986 */ /* 0x0005e2000c10150c */
[----:B------:R-:W-:-:S13]  /*2ad0*/  ISETP.GT.AND P0, PT, R7, RZ, P1 ;  /* 0x000000ff0700720c */ /* 0x000fda0000f04270 */
[----:B--2---:R-:W-:Y:S05]  /*2ae0*/  @!P0 BRA `(.L_x_38) ;  /* 0x0000000000048947 */ /* 0x004fea0003800000 */
[----:B------:R2:W5:Y:S02]  /*2af0*/  LDG.E.LTC128B.U16 R159, desc[UR12][R166.64+0x22] ;  /* 0x0000220ca69f7981 */ /* 0x000564000c1e1520 */
.L_x_38:
[----:B------:R-:W-:Y:S05]  /*2b00*/  BSYNC B0 ;  /* 0x0000000000007941 */ /* 0x000fea0003800000 */
.L_x_37:
[----:B-----5:R-:W-:Y:S01]  /*2b10*/  IMAD.U32 R3, R159, 0x10000, RZ ;  /* 0x000100009f037824 */ /* 0x020fe200078e00ff */
[----:B------:R-:W-:Y:S01]  /*2b20*/  BSSY B0, `(.L_x_39) ;  /* 0x000000b000007945 */ /* 0x000fe20003800000 */
[----:B------:R-:W-:Y:S02]  /*2b30*/  @P0 IMAD.MOV.U32 R5, RZ, RZ, R155 ;  /* 0x000000ffff050224 */ /* 0x000fe400078e009b */
[----:B------:R-:W-:-:S04]  /*2b40*/  FMUL R4, R3, R2 ;  /* 0x0000000203047220 */ /* 0x000fc80000400000 */
[----:B------:R-:W-:-:S05]  /*2b50*/  FFMA R4, R129, R0, R4 ;  /* 0x0000000081047223 */ /* 0x000fca0000000004 */
[----:B------:R-:W-:-:S04]  /*2b60*/  F2FP.BF16.F32.PACK_AB R4, RZ, R4 ;  /* 0x00000004ff04723e */ /* 0x000fc800000010ff */
[----:B------:R-:W-:Y:S01]  /*2b70*/  PRMT R3, R4, 0x7610, R3 ;  /* 0x0000761004037816 */ /* 0x000fe20000000003 */
[----:B------:R-:W-:-:S05]  /*2b80*/  @P0 IMAD.MOV.U32 R4, RZ, RZ, R154 ;  /* 0x000000ffff040224 */ /* 0x000fca00078e009a */
[----:B------:R0:W-:Y:S01]  /*2b90*/  @P0 STG.E.U16 desc[UR12][R4.64+0x22], R3 ;  /* 0x0000220304000986 */ /* 0x0001e2000c10150c */
[----:B------:R-:W-:-:S13]  /*2ba0*/  ISETP.GT.AND P0, PT, R7, 0x8, P2 ;  /* 0x000000080700780c */ /* 0x000fda0001704270 */
[----:B0-----:R-:W-:Y:S05]  /*2bb0*/  @!P0 BRA `(.L_x_40) ;  /* 0x0000000000048947 */ /* 0x001fea0003800000 */
[----:B------:R0:W5:Y:S02]  /*2bc0*/  LDG.E.LTC128B.U16 R159, desc[UR12][R10.64+0x20] ;  /* 0x0000200c0a9f7981 */ /* 0x000164000c1e1520 */
.L_x_40:
[----:B------:R-:W-:Y:S05]  /*2bd0*/  BSYNC B0 ;  /* 0x0000000000007941 */ /* 0x000fea0003800000 */
.L_x_39:
[----:B-----5:R-:W-:Y:S01]  /*2be0*/  IMAD.U32 R3, R159, 0x10000, RZ ;  /* 0x000100009f037824 */ /* 0x020fe200078e00ff */
[----:B------:R-:W-:Y:S01]  /*2bf0*/  BSSY B0, `(.L_x_41) ;  /* 0x000000a000007945 */ /* 0x000fe20003800000 */
[----:B------:R-:W-:Y:S02]  /*2c00*/  @P0 IMAD.MOV.U32 R4, RZ, RZ, R156 ;  /* 0x000000ffff040224 */ /* 0x000fe400078e009c */
[----:B------:R-:W-:Y:S01]  /*2c10*/  FMUL R3, R3, R2 ;  /* 0x0000000203037220 */ /* 0x000fe20000400000 */
[----:B------:R-:W-:-:S03]  /*2c20*/  @P0 IMAD.MOV.U32 R5, RZ, RZ, R157 ;  /* 0x000000ffff050224 */ /* 0x000fc600078e009d */
[----:B------:R-:W-:-:S05]  /*2c30*/  FFMA R3, R130, R0, R3 ;  /* 0x0000000082037223 */ /* 0x000fca0000000003 */
[----:B------:R-:W-:-:S05]  /*2c40*/  F2FP.BF16.F32.PACK_AB R3, RZ, R3 ;  /* 0x00000003ff03723e */ /* 0x000fca00000010ff */
[----:B------:R0:W-:Y:S01]  /*2c50*/  @P0 STG.E.U16 desc[UR12][R4.64+0x20], R3 ;  /* 0x0000200304000986 */ /* 0x0001e2000c10150c */
[----:B------:R-:W-:-:S13]  /*2c60*/  ISETP.GT.AND P0, PT, R7, 0x8, P1 ;  /* 0x000000080700780c */ /* 0x000fda0000f04270 */
[----:B0-----:R-:W-:Y:S05]  /*2c70*/  @!P0 BRA `(.L_x_42) ;  /* 0x0000000000048947 */ /* 0x001fea0003800000 */
[----:B------:R0:W5:Y:S02]  /*2c80*/  LDG.E.LTC128B.U16 R159, desc[UR12][R10.64+0x22] ;  /* 0x0000220c0a9f7981 */ /* 0x000164000c1e1520 */
.L_x_42:
[----:B------:R-:W-:Y:S05]  /*2c90*/  BSYNC B0 ;  /* 0x0000000000007941 */ /* 0x000fea0003800000 */
.L_x_41:
[----:B-----5:R-:W-:Y:S01]  /*2ca0*/  IMAD.U32 R3, R159, 0x10000, RZ ;  /* 0x000100009f037824 */ /* 0x020fe200078e00ff */
[C---:B------:R-:W-:Y:S01]  /*2cb0*/  SHF.L.U64.HI R15, R14.reuse, 0x7, R15 ;  /* 0x000000070e0f7819 */ /* 0x040fe2000001020f */
[----:B------:R-:W-:Y:S01]  /*2cc0*/  IMAD.SHL.U32 R9, R14, 0x80, RZ ;  /* 0x000000800e097824 */ /* 0x000fe200078e00ff */
[----:B------:R-:W-:Y:S01]  /*2cd0*/  ISETP.GT.AND P2, PT, R8, 0x18, PT ;  /* 0x000000180800780c */ /* 0x000fe20003f44270 */
[----:B------:R-:W-:Y:S01]  /*2ce0*/  FMUL R4, R3, R2 ;  /* 0x0000000203047220 */ /* 0x000fe20000400000 */
[----:B------:R-:W-:Y:S01]  /*2cf0*/  @P0 IMAD.MOV.U32 R12, RZ, RZ, R156 ;  /* 0x000000ffff0c0224 */ /* 0x000fe200078e009c */
[----:B------:R-:W-:Y:S01]  /*2d00*/  LOP3.LUT R120, R120, 0xffffffbf, RZ, 0xc0, !PT ;  /* 0xffffffbf78787812 */ /* 0x000fe200078ec0ff */
[----:B------:R-:W-:Y:S02]  /*2d10*/  @P0 IMAD.MOV.U32 R13, RZ, RZ, R157 ;  /* 0x000000ffff0d0224 */ /* 0x000fe400078e009d */
[----:B------:R-:W-:Y:S01]  /*2d20*/  FFMA R4, R131, R0, R4 ;  /* 0x0000000083047223 */ /* 0x000fe20000000004 */
[----:B------:R-:W-:Y:S01]  /*2d30*/  LOP3.LUT R3, R9, 0x2, RZ, 0xfc, !PT ;  /* 0x0000000209037812 */ /* 0x000fe200078efcff */
[----:B------:R-:W-:Y:S03]  /*2d40*/  BSSY B0, `(.L_x_43) ;  /* 0x000000c000007945 */ /* 0x000fe60003800000 */
[----:B------:R-:W-:-:S02]  /*2d50*/  F2FP.BF16.F32.PACK_AB R4, RZ, R4 ;  /* 0x00000004ff04723e */ /* 0x000fc400000010ff */
[----:B------:R-:W-:Y:S02]  /*2d60*/  @P2 LOP3.LUT R120, R120, 0x40, RZ, 0xfc, !PT ;  /* 0x0000004078782812 */ /* 0x000fe400078efcff */
[----:B------:R-:W-:-:S05]  /*2d70*/  PRMT R6, R4, 0x7610, R6 ;  /* 0x0000761004067816 */ /* 0x000fca0000000006 */
[----:B------:R0:W-:Y:S01]  /*2d80*/  @P0 STG.E.U16 desc[UR12][R12.64+0x22], R6 ;  /* 0x000022060c000986 */ /* 0x0001e2000c10150c */
[----:B------:R-:W-:-:S05]  /*2d90*/  IADD3 R122, P0, R3, R154, RZ ;  /* 0x0000009a037a7210 */ /* 0x000fca0007f1e0ff */
[----:B------:R-:W-:Y:S01]  /*2da0*/  IMAD.X R123, R15, 0x1, R155, P0 ;  /* 0x000000010f7b7824 */ /* 0x000fe200000e069b */
[----:B------:R-:W-:-:S05]  /*2db0*/  IADD3 R4, P0, R9, R154, RZ ;  /* 0x0000009a09047210 */ /* 0x000fca0007f1e0ff */
[----:B------:R-:W-:Y:S01]  /*2dc0*/  IMAD.X R5, R15, 0x1, R155, P0 ;  /* 0x000000010f057824 */ /* 0x000fe200000e069b */
[----:B------:R-:W-:-:S13]  /*2dd0*/  ISETP.GT.AND P0, PT, R7, RZ, P2 ;  /* 0x000000ff0700720c */ /* 0x000fda0001704270 */
[----:B0-----:R-:W-:Y:S05]  /*2de0*/  @!P0 BRA `(.L_x_44) ;  /* 0x0000000000048947 */ /* 0x001fea0003800000 */
[----:B------:R0:W5:Y:S02]  /*2df0*/  LDG.E.LTC128B.U16 R159, desc[UR12][R166.64+0x30] ;  /* 0x0000300ca69f7981 */ /* 0x000164000c1e1520 */
.L_x_44:
[----:B------:R-:W-:Y:S05]  /*2e00*/  BSYNC B0 ;  /* 0x0000000000007941 */ /* 0x000fea0003800000 */
.L_x_43:
[----:B-----5:R-:W-:Y:S01]  /*2e10*/  IMAD.U32 R13, R159, 0x10000, RZ ;  /* 0x000100009f0d7824 */ /* 0x020fe200078e00ff */
[----:B------:R-:W-:Y:S01]  /*2e20*/  ISETP.GT.AND P1, PT, R8, 0x19, PT ;  /* 0x000000190800780c */ /* 0x000fe20003f24270 */
[----:B------:R-:W-:Y:S01]  /*2e30*/  @P0 IMAD.MOV.U32 R12, RZ, RZ, R154 ;  /* 0x000000ffff0c0224 */ /* 0x000fe200078e009a */
[----:B------:R-:W-:Y:S01]  /*2e40*/  LOP3.LUT R120, R120, 0xffffff7f, RZ, 0xc0, !PT ;  /* 0xffffff7f78787812 */ /* 0x000fe200078ec0ff */
[----:B------:R-:W-:Y:S01]  /*2e50*/  FMUL R13, R13, R2 ;  /* 0x000000020d0d7220 */ /* 0x000fe20000400000 */
[----:B------:R-:W-:Y:S03]  /*2e60*/  BSSY B0, `(.L_x_45) ;  /* 0x000000a000007945 */ /* 0x000fe60003800000 */
[----:B------:R-:W-:-:S05]  /*2e70*/  FFMA R13, R132, R0, R13 ;  /* 0x00000000840d7223 */ /* 0x000fca000000000d */
[----:B------:R-:W-:Y:S02]  /*2e80*/  F2FP.BF16.F32.PACK_AB R13, RZ, R13 ;  /* 0x0000000dff0d723e */ /* 0x000fe400000010ff */
[----:B------:R-:W-:Y:S02]  /*2e90*/  @P1 LOP3.LUT R120, R120, 0x80, RZ, 0xfc, !PT ;  /* 0x0000008078781812 */ /* 0x000fe400078efcff */
[----:B------:R-:W-:Y:S01]  /*2ea0*/  PRMT R6, R13, 0x7610, R6 ;  /* 0x000076100d067816 */ /* 0x000fe20000000006 */
[----:B------:R-:W-:-:S05]  /*2eb0*/  @P0 IMAD.MOV.U32 R13, RZ, RZ, R155 ;  /* 0x000000ffff0d0224 */ /* 0x000fca00078e009b */
[----:B------:R0:W-:Y:S01]  /*2ec0*/  @P0 STG.E.U16 desc[UR12][R12.64+0x30], R6 ;  /* 0x000030060c000986 */ /* 0x0001e2000c10150c */
[----:B------:R-:W-:-:S13]  /*2ed0*/  ISETP.GT.AND P0, PT, R7, RZ, P1 ;  /* 0x000000ff0700720c */ /* 0x000fda0000f04270 */
[----:B0-----:R-:W-:Y:S05]  /*2ee0*/  @!P0 BRA `(.L_x_46) ;  /* 0x0000000000048947 */ /* 0x001fea0003800000 */
[----:B------:R0:W5:Y:S02]  /*2ef0*/  LDG.E.LTC128B.U16 R159, desc[UR12][R166.64+0x32] ;  /* 0x0000320ca69f7981 */ /* 0x000164000c1e1520 */
.L_x_46:
[----:B------:R-:W-:Y:S05]  /*2f00*/  BSYNC B0 ;  /* 0x0000000000007941 */ /* 0x000fea0003800000 */
.L_x_45:
        /* <DEDUP_REMOVED lines=11> */
.L_x_48:
[----:B------:R-:W-:Y:S05]  /*2fc0*/  BSYNC B0 ;  /* 0x0000000000007941 */ /* 0x000fea0003800000 */
.L_x_47:
        /* <DEDUP_REMOVED lines=12> */
.L_x_50:
[----:B------:R-:W-:Y:S05]  /*3090*/  BSYNC B0 ;  /* 0x0000000000007941 */ /* 0x000fea0003800000 */
.L_x_49:
[----:B-----5:R-:W-:Y:S01]  /*30a0*/  IMAD.U32 R13, R159, 0x10000, RZ ;  /* 0x000100009f0d7824 */ /* 0x020fe200078e00ff */
        /* <DEDUP_REMOVED lines=11> */
[----:B0-----:R-:W-:Y:S05]  /*3160*/  @!P0 BRA `(.L_x_52) ;  /* 0x0000000000048947 */ /* 0x001fea0003800000 */
[----:B------:R0:W5:Y:S02]  /*3170*/  LDG.E.LTC128B.U16 R159, desc[UR12][R166.64+0x40] ;  /* 0x0000400ca69f7981 */ /* 0x000164000c1e1520 */
.L_x_52:
[----:B------:R-:W-:Y:S05]  /*3180*/  BSYNC B0 ;  /* 0x0000000000007941 */ /* 0x000fea0003800000 */
.L_x_51:
        /* <DEDUP_REMOVED lines=15> */
.L_x_54:
[----:B------:R-:W-:Y:S05]  /*3280*/  BSYNC B0 ;  /* 0x0000000000007941 */ /* 0x000fea0003800000 */
.L_x_53:
        /* <DEDUP_REMOVED lines=11> */
.L_x_56:
[----:B------:R-:W-:Y:S05]  /*3340*/  BSYNC B0 ;  /* 0x0000000000007941 */ /* 0x000fea0003800000 */
.L_x_55:
        /* <DEDUP_REMOVED lines=12> */
.L_x_58:
[----:B------:R-:W-:Y:S05]  /*3410*/  BSYNC B0 ;  /* 0x0000000000007941 */ /* 0x000fea0003800000 */
.L_x_57:
        /* <DEDUP_REMOVED lines=14> */
.L_x_60:
[----:B------:R-:W-:Y:S05]  /*3500*/  BSYNC B0 ;  /* 0x0000000000007941 */ /* 0x000fea0003800000 */
.L_x_59:
        /* <DEDUP_REMOVED lines=15> */
.L_x_62:
[----:B------:R-:W-:Y:S05]  /*3600*/  BSYNC B0 ;  /* 0x0000000000007941 */ /* 0x000fea0003800000 */
.L_x_61:
        /* <DEDUP_REMOVED lines=11> */
.L_x_64:
[----:B------:R-:W-:Y:S05]  /*36c0*/  BSYNC B0 ;  /* 0x0000000000007941 */ /* 0x000fea0003800000 */
.L_x_63:
        /* <DEDUP_REMOVED lines=12> */
.L_x_66:
[----:B------:R-:W-:Y:S05]  /*3790*/  BSYNC B0 ;  /* 0x0000000000007941 */ /* 0x000fea0003800000 */
.L_x_65:
[----:B-----5:R-:W-:Y:S01]  /*37a0*/  IMAD.U32 R13, R159, 0x10000, RZ ;  /* 0x000100009f0d7824 */ /* 0x020fe200078e00ff */
[----:B------:R-:W-:Y:S01]  /*37b0*/  ISETP.GT.AND P3, PT, R8, 0x30, PT ;  /* 0x000000300800780c */ /* 0x000fe20003f64270 */
[----:B------:R-:W-:Y:S01]  /*37c0*/  @P0 IMAD.MOV.U32 R12, RZ, RZ, R156 ;  /* 0x000000ffff0c0224 */ /* 0x000fe200078e009c */
[----:B------:R-:W-:Y:S01]  /*37d0*/  BSSY B0, `(.L_x_67) ;  /* 0x0000009000007945 */ /* 0x000fe20003800000 */
[----:B------:R-:W-:Y:S01]  /*37e0*/  FMUL R6, R13, R2 ;  /* 0x000000020d067220 */ /* 0x000fe20000400000 */
[----:B------:R-:W-:-:S03]  /*37f0*/  @P0 IMAD.MOV.U32 R13, RZ, RZ, R157 ;  /* 0x000000ffff0d0224 */ /* 0x000fc600078e009d */
[----:B------:R-:W-:-:S05]  /*3800*/  FFMA R6, R143, R0, R6 ;  /* 0x000000008f067223 */ /* 0x000fca0000000006 */
[----:B------:R-:W-:-:S05]  /*3810*/  F2FP.BF16.F32.PACK_AB R6, RZ, R6 ;  /* 0x00000006ff06723e */ /* 0x000fca00000010ff */
[----:B------:R0:W-:Y:S01]  /*3820*/  @P0 STG.E.U16 desc[UR12][R12.64+0x52], R6 ;  /* 0x000052060c000986 */ /* 0x0001e2000c10150c */
[----:B------:R-:W-:-:S13]  /*3830*/  ISETP.GT.AND P0, PT, R7, RZ, P3 ;  /* 0x000000ff0700720c */ /* 0x000fda0001f04270 */
[----:B0-----:R-:W-:Y:S05]  /*3840*/  @!P0 BRA `(.L_x_68) ;  /* 0x0000000000048947 */ /* 0x001fea0003800000 */
[----:B------:R0:W5:Y:S02]  /*3850*/  LDG.E.LTC128B.U16 R159, desc[UR12][R166.64+0x60] ;  /* 0x0000600ca69f7981 */ /* 0x000164000c1e1520 */
.L_x_68:
[----:B------:R-:W-:Y:S05]  /*3860*/  BSYNC B0 ;  /* 0x0000000000007941 */ /* 0x000fea0003800000 */
.L_x_67:
[----:B-----5:R-:W-:Y:S01]  /*3870*/  IMAD.U32 R13, R159, 0x10000, RZ ;  /* 0x000100009f0d7824 */ /* 0x020fe200078e00ff */
[----:B------:R-:W-:Y:S01]  /*3880*/  ISETP.GT.AND P2, PT, R8, 0x31, PT ;  /* 0x000000310800780c */ /* 0x000fe20003f44270 */
        /* <DEDUP_REMOVED lines=8> */
[----:B------:R-:W-:-:S13]  /*3910*/  ISETP.GT.AND P0, PT, R7, RZ, P2 ;  /* 0x000000ff0700720c */ /* 0x000fda0001704270 */
[----:B0-----:R-:W-:Y:S05]  /*3920*/  @!P0 BRA `(.L_x_70) ;  /* 0x0000000000048947 */ /* 0x001fea0003800000 */
[----:B------:R0:W5:Y:S02]  /*3930*/  LDG.E.LTC128B.U16 R159, desc[UR12][R166.64+0x62] ;  /* 0x0000620ca69f7981 */ /* 0x000164000c1e1520 */
.L_x_70:
[----:B------:R-:W-:Y:S05]  /*3940*/  BSYNC B0 ;  /* 0x0000000000007941 */ /* 0x000fea0003800000 */
.L_x_69:
        /* <DEDUP_REMOVED lines=11> */
.L_x_72:
[----:B------:R-:W-:Y:S05]  /*3a00*/  BSYNC B0 ;  /* 0x0000000000007941 */ /* 0x000fea0003800000 */
.L_x_71:
        /* <DEDUP_REMOVED lines=12> */
.L_x_74:
[----:B------:R-:W-:Y:S05]  /*3ad0*/  BSYNC B0 ;  /* 0x0000000000007941 */ /* 0x000fea0003800000 */
.L_x_73:
        /* <DEDUP_REMOVED lines=12> */
.L_x_76:
[----:B------:R-:W-:Y:S05]  /*3ba0*/  BSYNC B0 ;  /* 0x0000000000007941 */ /* 0x000fea0003800000 */
.L_x_75:
        /* <DEDUP_REMOVED lines=9> */
[----:B------:R-:W-:-:S04]  /*3c40*/  ISETP.GT.AND P0, PT, R8, 0x39, PT ;  /* 0x000000390800780c */ /* 0x000fc80003f04270 */
[----:B------:R-:W-:-:S13]  /*3c50*/  ISETP.GT.AND P5, PT, R7, RZ, P0 ;  /* 0x000000ff0700720c */ /* 0x000fda00007a4270 */
[----:B0-----:R-:W-:Y:S05]  /*3c60*/  @!P5 BRA `(.L_x_78) ;  /* 0x000000000004d947 */ /* 0x001fea0003800000 */
[----:B------:R0:W5:Y:S02]  /*3c70*/  LDG.E.LTC128B.U16 R159, desc[UR12][R166.64+0x72] ;  /* 0x0000720ca69f7981 */ /* 0x000164000c1e1520 */
.L_x_78:
[----:B------:R-:W-:Y:S05]  /*3c80*/  BSYNC B0 ;  /* 0x0000000000007941 */ /* 0x000fea0003800000 */
.L_x_77:
        /* <DEDUP_REMOVED lines=11> */
.L_x_80:
[----:B------:R-:W-:Y:S05]  /*3d40*/  BSYNC B0 ;  /* 0x0000000000007941 */ /* 0x000fea0003800000 */
.L_x_79:
        /* <DEDUP_REMOVED lines=12> */
.L_x_82:
[----:B------:R-:W-:Y:S05]  /*3e10*/  BSYNC B0 ;  /* 0x0000000000007941 */ /* 0x000fea0003800000 */
.L_x_81:
[----:B0--3-5:R-:W-:Y:S01]  /*3e20*/  IMAD.U32 R11, R159, 0x10000, RZ ;  /* 0x000100009f0b7824 */ /* 0x029fe200078e00ff */
[----:B------:R-:W-:Y:S01]  /*3e30*/  LOP3.LUT R121, R9, 0x10, RZ, 0xfc, !PT ;  /* 0x0000001009797812 */ /* 0x000fe200078efcff */
[----:B------:R-:W-:Y:S01]  /*3e40*/  @P5 IMAD.MOV.U32 R12, RZ, RZ, R156 ;  /* 0x000000ffff0c5224 */ /* 0x000fe200078e009c */
[----:B------:R-:W-:Y:S01]  /*3e50*/  USHF.L.U32 UR22, UR4, 0x7, URZ ;  /* 0x0000000704167899 */ /* 0x000fe2000800063f */
[----:B------:R-:W-:Y:S01]  /*3e60*/  FMUL R6, R11, R2 ;  /* 0x000000020b067220 */ /* 0x000fe20000400000 */
[----:B------:R-:W-:Y:S01]  /*3e70*/  @P5 IMAD.MOV.U32 R13, RZ, RZ, R157 ;  /* 0x000000ffff0d5224 */ /* 0x000fe200078e009d */
[----:B------:R-:W-:Y:S02]  /*3e80*/  USHF.L.U64.HI UR4, UR4, 0x7, UR5 ;  /* 0x0000000704047899 */ /* 0x000fe40008010205 */
[----:B------:R-:W-:-:S05]  /*3e90*/  FFMA R6, R151, R0, R6 ;  /* 0x0000000097067223 */ /* 0x000fca0000000006 */
[----:B------:R-:W-:-:S05]  /*3ea0*/  F2FP.BF16.F32.PACK_AB R6, RZ, R6 ;  /* 0x00000006ff06723e */ /* 0x000fca00000010ff */
[----:B------:R0:W-:Y:S01]  /*3eb0*/  @P5 STG.E.U16 desc[UR12][R12.64+0x72], R6 ;  /* 0x000072060c005986 */ /* 0x0001e2000c10150c */
[----:B------:R-:W-:-:S05]  /*3ec0*/  IADD3 R124, P5, R121, R154, RZ ;  /* 0x0000009a797c7210 */ /* 0x000fca0007fbe0ff */
[----:B------:R-:W-:Y:S01]  /*3ed0*/  IMAD.X R125, R15, 0x1, R155, P5 ;  /* 0x000000010f7d7824 */ /* 0x000fe200028e069b */
[----:B------:R-:W-:-:S04]  /*3ee0*/  IADD3 R10, P5, R20, UR22, RZ ;  /* 0x00000016140a7c10 */ /* 0x000fc8000ffbe0ff */
[----:B------:R-:W-:Y:S02]  /*3ef0*/  IADD3.X R11, R21, UR4, RZ, P5, !PT ;  /* 0x00000004150b7c10 */ /* 0x000fe4000affe4ff */
[----:B------:R-:W-:-:S13]  /*3f00*/  ISETP.GT.AND P5, PT, R7, 0x40, P4 ;  /* 0x000000400700780c */ /* 0x000fda00027a4270 */
[----:B------:R-:W0:Y:S01]  /*3f10*/  @P5 LDG.E.LTC128B.U16 R159, desc[UR12][R10.64] ;  /* 0x0000000c0a9f5981 */ /* 0x000e22000c1e1520 */
[----:B------:R-:W-:Y:S01]  /*3f20*/  LOP3.LUT R23, R9, 0x12, RZ, 0xfc, !PT ;  /* 0x0000001209177812 */ /* 0x000fe200078efcff */
[----:B------:R-:W-:Y:S01]  /*3f30*/  ULOP3.LUT UR21, UR22, 0x2, URZ, 0xfc, !UPT ;  /* 0x0000000216157892 */ /* 0x000fe2000f8efc3f */
[----:B0-----:R-:W-:-:S04]  /*3f40*/  IMAD.U32 R13, R159, 0x10000, RZ ;  /* 0x000100009f0d7824 */ /* 0x001fc800078e00ff */
[----:B------:R-:W-:-:S04]  /*3f50*/  FMUL R13, R13, R2 ;  /* 0x000000020d0d7220 */ /* 0x000fc80000400000 */
[----:B------:R-:W-:-:S05]  /*3f60*/  FFMA R13, R88, R0, R13 ;  /* 0x00000000580d7223 */ /* 0x000fca000000000d */
[----:B------:R-:W-:-:S04]  /*3f70*/  F2FP.BF16.F32.PACK_AB R13, RZ, R13 ;  /* 0x0000000dff0d723e */ /* 0x000fc800000010ff */
[----:B------:R-:W-:-:S05]  /*3f80*/  PRMT R8, R13, 0x7610, R8 ;  /* 0x000076100d087816 */ /* 0x000fca0000000008 */
[----:B------:R0:W-:Y:S01]  /*3f90*/  @P5 STG.E.U16 desc[UR12][R4.64], R8 ;  /* 0x0000000804005986 */ /* 0x0001e2000c10150c */
[----:B------:R-:W-:-:S05]  /*3fa0*/  IADD3 R126, P5, R23, R154, RZ ;  /* 0x0000009a177e7210 */ /* 0x000fca0007fbe0ff */
[----:B------:R-:W-:Y:S01]  /*3fb0*/  IMAD.X R127, R15, 0x1, R155, P5 ;  /* 0x000000010f7f7824 */ /* 0x000fe200028e069b */
[----:B------:R-:W-:-:S04]  /*3fc0*/  IADD3 R128, P5, R20, UR21, RZ ;  /* 0x0000001514807c10 */ /* 0x000fc8000ffbe0ff */
[----:B------:R-:W-:Y:S02]  /*3fd0*/  IADD3.X R129, R21, UR4, RZ, P5, !PT ;  /* 0x0000000415817c10 */ /* 0x000fe4000affe4ff */
[----:B------:R-:W-:-:S13]  /*3fe0*/  ISETP.GT.AND P5, PT, R7, 0x40, P6 ;  /* 0x000000400700780c */ /* 0x000fda00037a4270 */
[----:B------:R-:W3:Y:S01]  /*3ff0*/  @P5 LDG.E.LTC128B.U16 R159, desc[UR12][R128.64] ;  /* 0x0000000c809f5981 */ /* 0x000ee2000c1e1520 */
[----:B------:R-:W-:Y:S01]  /*4000*/  BSSY B0, `(.L_x_83) ;  /* 0x000000d000007945 */ /* 0x000fe20003800000 */
[----:B---3--:R-:W-:-:S04]  /*4010*/  IMAD.U32 R13, R159, 0x10000, RZ ;  /* 0x000100009f0d7824 */ /* 0x008fc800078e00ff */
[----:B------:R-:W-:-:S04]  /*4020*/  FMUL R6, R13, R2 ;  /* 0x000000020d067220 */ /* 0x000fc80000400000 */
        /* <DEDUP_REMOVED lines=8> */
[----:B0-----:R-:W-:Y:S05]  /*40b0*/  @!P5 BRA `(.L_x_84) ;  /* 0x000000000004d947 */ /* 0x001fea0003800000 */
[----:B------:R0:W5:Y:S02]  /*40c0*/  LDG.E.LTC128B.U16 R159, desc[UR12][R12.64] ;  /* 0x0000000c0c9f7981 */ /* 0x000164000c1e1520 */
.L_x_84:
[----:B------:R-:W-:Y:S05]  /*40d0*/  BSYNC B0 ;  /* 0x0000000000007941 */ /* 0x000fea0003800000 */
.L_x_83:
[C---:B-----5:R-:W-:Y:S01]  /*40e0*/  IMAD.U32 R89, R159.reuse, 0x10000, RZ ;  /* 0x000100009f597824 */ /* 0x060fe200078e00ff */
[----:B------:R-:W-:Y:S01]  /*40f0*/  BSSY B0, `(.L_x_85) ;  /* 0x000000d000007945 */ /* 0x000fe20003800000 */
[----:B------:R-:W-:Y:S02]  /*4100*/  PRMT R88, R159, 0x7610, R88 ;  /* 0x000076109f587816 */ /* 0x000fe40000000058 */
[----:B------:R-:W-:-:S04]  /*4110*/  FMUL R89, R89, R2 ;  /* 0x0000000259597220 */ /* 0x000fc80000400000 */
[----:B------:R-:W-:-:S05]  /*4120*/  FFMA R89, R90, R0, R89 ;  /* 0x000000005a597223 */ /* 0x000fca0000000059 */
[----:B------:R-:W-:-:S05]  /*4130*/  F2FP.BF16.F32.PACK_AB R89, RZ, R89 ;  /* 0x00000059ff59723e */ /* 0x000fca00000010ff */
[----:B------:R3:W-:Y:S01]  /*4140*/  @P5 STG.E.U16 desc[UR12][R18.64], R89 ;  /* 0x0000005912005986 */ /* 0x0007e2000c10150c */
[----:B------:R-:W-:-:S05]  /*4150*/  IADD3 R128, P5, R3, R156, RZ ;  /* 0x0000009c03807210 */ /* 0x000fca0007fbe0ff */
[----:B------:R-:W-:Y:S01]  /*4160*/  IMAD.X R129, R15, 0x1, R157, P5 ;  /* 0x000000010f817824 */ /* 0x000fe200028e069d */
[----:B------:R-:W-:-:S13]  /*4170*/  ISETP.GT.AND P5, PT, R7, 0x48, P6 ;  /* 0x000000480700780c */ /* 0x000fda00037a4270 */
[----:B---3--:R-:W-:Y:S05]  /*4180*/  @!P5 BRA `(.L_x_86) ;  /* 0x00000000000cd947 */ /* 0x008fea0003800000 */
[----:B------:R-:W-:-:S04]  /*4190*/  IADD3 R88, P6, R16, UR21, RZ ;  /* 0x0000001510587c10 */ /* 0x000fc8000ffde0ff */
[----:B------:R-:W-:-:S05]  /*41a0*/  IADD3.X R89, R17, UR4, RZ, P6, !PT ;  /* 0x0000000411597c10 */ /* 0x000fca000b7fe4ff */
[----:B------:R3:W5:Y:S04]  /*41b0*/  LDG.E.LTC128B.U16 R88, desc[UR12][R88.64] ;  /* 0x0000000c58587981 */ /* 0x000768000c1e1520 */
.L_x_86:
[----:B------:R-:W-:Y:S05]  /*41c0*/  BSYNC B0 ;  /* 0x0000000000007941 */ /* 0x000fea0003800000 */
.L_x_85:
[----:B---3-5:R-:W-:Y:S01]  /*41d0*/  IMAD.U32 R89, R88, 0x10000, RZ ;  /* 0x0001000058597824 */ /* 0x028fe200078e00ff */
[----:B------:R-:W-:Y:S01]  /*41e0*/  ULOP3.LUT UR20, UR22, 0x10, URZ, 0xfc, !UPT ;  /* 0x0000001016147892 */ /* 0x000fe2000f8efc3f */
[----:B------:R-:W-:Y:S02]  /*41f0*/  LOP3.LUT P6, RZ, R120, 0x4, RZ, 0xc0, !PT ;  /* 0x0000000478ff7812 */ /* 0x000fe400078cc0ff */
[----:B------:R-:W-:Y:S01]  /*4200*/  FMUL R6, R89, R2 ;  /* 0x0000000259067220 */ /* 0x000fe20000400000 */
[----:B------:R-:W-:-:S03]  /*4210*/  LOP3.LUT R89, R9, 0x20, RZ, 0xfc, !PT ;  /* 0x0000002009597812 */ /* 0x000fc600078efcff */
        /* <DEDUP_REMOVED lines=8> */
[----:B------:R-:W2:Y:S01]  /*42a0*/  @P5 LDG.E.LTC128B.U16 R88, desc[UR12][R130.64] ;  /* 0x0000000c82585981 */ /* 0x000ea2000c1e1520 */
[----:B------:R-:W-:Y:S01]  /*42b0*/  ULOP3.LUT UR19, UR22, 0x12, URZ, 0xfc, !UPT ;  /* 0x0000001216137892 */ /* 0x000fe2000f8efc3f */
[----:B--2---:R-:W-:-:S04]  /*42c0*/  IMAD.U32 R91, R88, 0x10000, RZ ;  /* 0x00010000585b7824 */ /* 0x004fc800078e00ff */
[----:B------:R-:W-:-:S04]  /*42d0*/  FMUL R91, R91, R2 ;  /* 0x000000025b5b7220 */ /* 0x000fc80000400000 */
[----:B------:R-:W-:-:S05]  /*42e0*/  FFMA R91, R92, R0, R91 ;  /* 0x000000005c5b7223 */ /* 0x000fca000000005b */
[----:B------:R-:W-:-:S04]  /*42f0*/  F2FP.BF16.F32.PACK_AB R91, RZ, R91 ;  /* 0x0000005bff5b723e */ /* 0x000fc800000010ff */
[----:B------:R-:W-:Y:S02]  /*4300*/  PRMT R8, R91, 0x7610, R8 ;  /* 0x000076105b087816 */ /* 0x000fe40000000008 */
[----:B------:R-:W-:-:S03]  /*4310*/  LOP3.LUT R91, R9, 0x22, RZ, 0xfc, !PT ;  /* 0x00000022095b7812 */ /* 0x000fc600078efcff */
[----:B------:R2:W-:Y:S01]  /*4320*/  @P5 STG.E.U16 desc[UR12][R124.64], R8 ;  /* 0x000000087c005986 */ /* 0x0005e2000c10150c */
[----:B---3--:R-:W-:-:S05]  /*4330*/  IADD3 R128, P5, R91, R154, RZ ;  /* 0x0000009a5b807210 */ /* 0x008fca0007fbe0ff */
[----:B------:R-:W-:Y:S01]  /*4340*/  IMAD.X R129, R15, 0x1, R155, P5 ;  /* 0x000000010f817824 */ /* 0x000fe200028e069b */
[----:B------:R-:W-:-:S04]  /*4350*/  IADD3 R130, P5, R20, UR19, RZ ;  /* 0x0000001314827c10 */ /* 0x000fc8000ffbe0ff */
[----:B------:R-:W-:Y:S02]  /*4360*/  IADD3.X R131, R21, UR4, RZ, P5, !PT ;  /* 0x0000000415837c10 */ /* 0x000fe4000affe4ff */
[----:B------:R-:W-:-:S04]  /*4370*/  LOP3.LUT P5, RZ, R120, 0x8, RZ, 0xc0, !PT ;  /* 0x0000000878ff7812 */ /* 0x000fc800078ac0ff */
        /* <DEDUP_REMOVED lines=8> */
[----:B--2---:R-:W-:-:S05]  /*4400*/  IADD3 R124, P5, R121, R156, RZ ;  /* 0x0000009c797c7210 */ /* 0x004fca0007fbe0ff */
[----:B------:R-:W-:Y:S01]  /*4410*/  IMAD.X R125, R15, 0x1, R157, P5 ;  /* 0x000000010f7d7824 */ /* 0x000fe200028e069d */
[----:B------:R-:W-:-:S13]  /*4420*/  ISETP.GT.AND P5, PT, R7, 0x48, P6 ;  /* 0x000000480700780c */ /* 0x000fda00037a4270 */
[----:B---3--:R-:W-:Y:S05]  /*4430*/  @!P5 BRA `(.L_x_88) ;  /* 0x00000000000cd947 */ /* 0x008fea0003800000 */
[----:B------:R-:W-:-:S04]  /*4440*/  IADD3 R92, P6, R16, UR20, RZ ;  /* 0x00000014105c7c10 */ /* 0x000fc8000ffde0ff */
[----:B------:R-:W-:-:S05]  /*4450*/  IADD3.X R93, R17, UR4, RZ, P6, !PT ;  /* 0x00000004115d7c10 */ /* 0x000fca000b7fe4ff */
[----:B------:R2:W5:Y:S04]  /*4460*/  LDG.E.LTC128B.U16 R88, desc[UR12][R92.64] ;  /* 0x0000000c5c587981 */ /* 0x000568000c1e1520 */
.L_x_88:
[----:B------:R-:W-:Y:S05]  /*4470*/  BSYNC B0 ;  /* 0x0000000000007941 */ /* 0x000fea0003800000 */
.L_x_87:
[----:B--2--5:R-:W-:Y:S01]  /*4480*/  IMAD.U32 R93, R88, 0x10000, RZ ;  /* 0x00010000585d7824 */ /* 0x024fe200078e00ff */
[----:B------:R-:W-:Y:S01]  /*4490*/  LOP3.LUT P6, RZ, R120, 0x8, RZ, 0xc0, !PT ;  /* 0x0000000878ff7812 */ /* 0x000fe200078cc0ff */
[----:B------:R-:W-:Y:S02]  /*44a0*/  BSSY B0, `(.L_x_89) ;  /* 0x000000c000007945 */ /* 0x000fe40003800000 */
[----:B------:R-:W-:-:S04]  /*44b0*/  FMUL R93, R93, R2 ;  /* 0x000000025d5d7220 */ /* 0x000fc80000400000 */
[----:B------:R-:W-:-:S05]  /*44c0*/  FFMA R93, R94, R0, R93 ;  /* 0x000000005e5d7223 */ /* 0x000fca000000005d */
[----:B------:R-:W-:-:S05]  /*44d0*/  F2FP.BF16.F32.PACK_AB R93, RZ, R93 ;  /* 0x0000005dff5d723e */ /* 0x000fca00000010ff */
[----:B------:R2:W-:Y:S01]  /*44e0*/  @P5 STG.E.U16 desc[UR12][R124.64], R93 ;  /* 0x0000005d7c005986 */ /* 0x0005e2000c10150c */
[----:B------:R-:W-:-:S05]  /*44f0*/  IADD3 R126, P5, R23, R156, RZ ;  /* 0x0000009c177e7210 */ /* 0x000fca0007fbe0ff */
[----:B------:R-:W-:Y:S01]  /*4500*/  IMAD.X R127, R15, 0x1, R157, P5 ;  /* 0x000000010f7f7824 */ /* 0x000fe200028e069d */
[----:B------:R-:W-:-:S13]  /*4510*/  ISETP.GT.AND P5, PT, R7, 0x48, P6 ;  /* 0x000000480700780c */ /* 0x000fda00037a4270 */
[----:B--2---:R-:W-:Y:S05]  /*4520*/  @!P5 BRA `(.L_x_90) ;  /* 0x00000000000cd947 */ /* 0x004fea0003800000 */
[----:B------:R-:W-:-:S04]  /*4530*/  IADD3 R92, P6, R16, UR19, RZ ;  /* 0x00000013105c7c10 */ /* 0x000fc8000ffde0ff */
[----:B------:R-:W-:-:S05]  /*4540*/  IADD3.X R93, R17, UR4, RZ, P6, !PT ;  /* 0x00000004115d7c10 */ /* 0x000fca000b7fe4ff */
[----:B------:R2:W5:Y:S04]  /*4550*/  LDG.E.LTC128B.U16 R88, desc[UR12][R92.64] ;  /* 0x0000000c5c587981 */ /* 0x000568000c1e1520 */
.L_x_90:
[----:B------:R-:W-:Y:S05]  /*4560*/  BSYNC B0 ;  /* 0x0000000000007941 */ /* 0x000fea0003800000 */
.L_x_89:
[----:B--2--5:R-:W-:Y:S01]  /*4570*/  IMAD.U32 R93, R88, 0x10000, RZ ;  /* 0x00010000585d7824 */ /* 0x024fe200078e00ff */
        /* <DEDUP_REMOVED lines=12> */
[----:B------:R-:W3:Y:S01]  /*4640*/  @P5 LDG.E.LTC128B.U16 R88, desc[UR12][R130.64] ;  /* 0x0000000c82585981 */ /* 0x000ee2000c1e1520 */
[----:B------:R-:W-:Y:S01]  /*4650*/  ULOP3.LUT UR17, UR22, 0x22, URZ, 0xfc, !UPT ;  /* 0x0000002216117892 */ /* 0x000fe2000f8efc3f */
[----:B---3--:R-:W-:-:S04]  /*4660*/  IMAD.U32 R95, R88, 0x10000, RZ ;  /* 0x00010000585f7824 */ /* 0x008fc800078e00ff */
[----:B------:R-:W-:-:S04]  /*4670*/  FMUL R95, R95, R2 ;  /* 0x000000025f5f7220 */ /* 0x000fc80000400000 */
[----:B------:R-:W-:-:S05]  /*4680*/  FFMA R95, R96, R0, R95 ;  /* 0x00000000605f7223 */ /* 0x000fca000000005f */
[----:B------:R-:W-:-:S04]  /*4690*/  F2FP.BF16.F32.PACK_AB R95, RZ, R95 ;  /* 0x0000005fff5f723e */ /* 0x000fc800000010ff */
[----:B------:R-:W-:Y:S02]  /*46a0*/  PRMT R8, R95, 0x7610, R8 ;  /* 0x000076105f087816 */ /* 0x000fe40000000008 */
[----:B------:R-:W-:-:S03]  /*46b0*/  LOP3.LUT R95, R9, 0x32, RZ, 0xfc, !PT ;  /* 0x00000032095f7812 */ /* 0x000fc600078efcff */
[----:B------:R3:W-:Y:S01]  /*46c0*/  @P5 STG.E.U16 desc[UR12][R122.64], R8 ;  /* 0x000000087a005986 */ /* 0x0007e2000c10150c */
[----:B--2---:R-:W-:-:S05]  /*46d0*/  IADD3 R126, P5, R95, R154, RZ ;  /* 0x0000009a5f7e7210 */ /* 0x004fca0007fbe0ff */
[----:B------:R-:W-:Y:S01]  /*46e0*/  IMAD.X R127, R15, 0x1, R155, P5 ;  /* 0x000000010f7f7824 */ /* 0x000fe200028e069b */
[----:B------:R-:W-:-:S04]  /*46f0*/  IADD3 R130, P5, R20, UR17, RZ ;  /* 0x0000001114827c10 */ /* 0x000fc8000ffbe0ff */
[----:B------:R-:W-:Y:S02]  /*4700*/  IADD3.X R131, R21, UR4, RZ, P5, !PT ;  /* 0x0000000415837c10 */ /* 0x000fe4000affe4ff */
[----:B------:R-:W-:-:S04]  /*4710*/  LOP3.LUT P5, RZ, R120, 0x20, RZ, 0xc0, !PT ;  /* 0x0000002078ff7812 */ /* 0x000fc800078ac0ff */
[----:B------:R-:W-:-:S13]  /*4720*/  ISETP.GT.AND P5, PT, R7, 0x40, P5 ;  /* 0x000000400700780c */ /* 0x000fda0002fa4270 */
[----:B------:R-:W2:Y:S01]  /*4730*/  @P5 LDG.E.LTC128B.U16 R88, desc[UR12][R130.64] ;  /* 0x0000000c82585981 */ /* 0x000ea2000c1e1520 */
[----:B------:R-:W-:Y:S01]  /*4740*/  BSSY B0, `(.L_x_91) ;  /* 0x000000d000007945 */ /* 0x000fe20003800000 */
[----:B--2---:R-:W-:-:S04]  /*4750*/  IMAD.U32 R133, R88, 0x10000, RZ ;  /* 0x0001000058857824 */ /* 0x004fc800078e00ff */
[----:B------:R-:W-:-:S04]  /*4760*/  FMUL R6, R133, R2 ;  /* 0x0000000285067220 */ /* 0x000fc80000400000 */
[----:B------:R-:W-:-:S05]  /*4770*/  FFMA R6, R97, R0, R6 ;  /* 0x0000000061067223 */ /* 0x000fca0000000006 */
[----:B------:R-:W-:-:S05]  /*4780*/  F2FP.BF16.F32.PACK_AB R6, RZ, R6 ;  /* 0x00000006ff06723e */ /* 0x000fca00000010ff */
[----:B------:R2:W-:Y:S01]  /*4790*/  @P5 STG.E.U16 desc[UR12][R128.64], R6 ;  /* 0x0000000680005986 */ /* 0x0005e2000c10150c */
[----:B---3--:R-:W-:-:S05]  /*47a0*/  IADD3 R122, P5, R89, R156, RZ ;  /* 0x0000009c597a7210 */ /* 0x008fca0007fbe0ff */
[----:B------:R-:W-:Y:S01]  /*47b0*/  IMAD.X R123, R15, 0x1, R157, P5 ;  /* 0x000000010f7b7824 */ /* 0x000fe200028e069d */
[----:B------:R-:W-:-:S13]  /*47c0*/  ISETP.GT.AND P5, PT, R7, 0x48, P6 ;  /* 0x000000480700780c */ /* 0x000fda00037a4270 */
[----:B--2---:R-:W-:Y:S05]  /*47d0*/  @!P5 BRA `(.L_x_92) ;  /* 0x00000000000cd947 */ /* 0x004fea0003800000 */
[----:B------:R-:W-:-:S04]  /*47e0*/  IADD3 R96, P6, R16, UR18, RZ ;  /* 0x0000001210607c10 */ /* 0x000fc8000ffde0ff */
[----:B------:R-:W-:-:S05]  /*47f0*/  IADD3.X R97, R17, UR4, RZ, P6, !PT ;  /* 0x0000000411617c10 */ /* 0x000fca000b7fe4ff */
[----:B------:R2:W5:Y:S04]  /*4800*/  LDG.E.LTC128B.U16 R88, desc[UR12][R96.64] ;  /* 0x0000000c60587981 */ /* 0x000568000c1e1520 */
.L_x_92:
[----:B------:R-:W-:Y:S05]  /*4810*/  BSYNC B0 ;  /* 0x0000000000007941 */ /* 0x000fea0003800000 */
.L_x_91:
        /* <DEDUP_REMOVED lines=14> */
.L_x_94:
[----:B------:R-:W-:Y:S05]  /*4900*/  BSYNC B0 ;  /* 0x0000000000007941 */ /* 0x000fea0003800000 */
.L_x_93:
        /* <DEDUP_REMOVED lines=42> */
.L_x_96:
[----:B------:R-:W-:Y:S05]  /*4bb0*/  BSYNC B0 ;  /* 0x0000000000007941 */ /* 0x000fea0003800000 */
.L_x_95:
        /* <DEDUP_REMOVED lines=14> */
.L_x_98:
[----:B------:R-:W-:Y:S05]  /*4ca0*/  BSYNC B0 ;  /* 0x0000000000007941 */ /* 0x000fea0003800000 */
.L_x_97:
        /* <DEDUP_REMOVED lines=42> */
.L_x_100:
[----:B------:R-:W-:Y:S05]  /*4f50*/  BSYNC B0 ;  /* 0x0000000000007941 */ /* 0x000fea0003800000 */
.L_x_99:
        /* <DEDUP_REMOVED lines=14> */
.L_x_102:
[----:B------:R-:W-:Y:S05]  /*5040*/  BSYNC B0 ;  /* 0x0000000000007941 */ /* 0x000fea0003800000 */
.L_x_101:
        /* <DEDUP_REMOVED lines=42> */
.L_x_104:
[----:B------:R-:W-:Y:S05]  /*52f0*/  BSYNC B0 ;  /* 0x0000000000007941 */ /* 0x000fea0003800000 */
.L_x_103:
        /* <DEDUP_REMOVED lines=14> */
.L_x_106:
[----:B------:R-:W-:Y:S05]  /*53e0*/  BSYNC B0 ;  /* 0x0000000000007941 */ /* 0x000fea0003800000 */
.L_x_105:
[----:B--2--5:R-:W-:Y:S01]  /*53f0*/  IMAD.U32 R109, R88, 0x10000, RZ ;  /* 0x00010000586d7824 */ /* 0x024fe200078e00ff */
[----:B------:R-:W-:-:S03]  /*5400*/  ULOP3.LUT UR8, UR22, 0x60, URZ, 0xfc, !UPT ;  /* 0x0000006016087892 */ /* 0x000fc6000f8efc3f */
        /* <DEDUP_REMOVED lines=38> */
.L_x_108:
[----:B------:R-:W-:Y:S05]  /*5670*/  BSYNC B0 ;  /* 0x0000000000007941 */ /* 0x000fea0003800000 */
.L_x_107:
[----:B--2--5:R-:W-:Y:S01]  /*5680*/  IMAD.U32 R113, R88, 0x10000, RZ ;  /* 0x0001000058717824 */ /* 0x024fe200078e00ff */
[----:B------:R-:W-:Y:S03]  /*5690*/  BSSY B0, `(.L_x_109) ;  /* 0x000000c000007945 */ /* 0x000fe60003800000 */
        /* <DEDUP_REMOVED lines=11> */
.L_x_110:
[----:B------:R-:W-:Y:S05]  /*5750*/  BSYNC B0 ;  /* 0x0000000000007941 */ /* 0x000fea0003800000 */
.L_x_109:
[----:B--2--5:R-:W-:Y:S01]  /*5760*/  IMAD.U32 R113, R88, 0x10000, RZ ;  /* 0x0001000058717824 */ /* 0x024fe200078e00ff */
[----:B------:R-:W-:-:S03]  /*5770*/  ULOP3.LUT UR6, UR22, 0x70, URZ, 0xfc, !UPT ;  /* 0x0000007016067892 */ /* 0x000fc6000f8efc3f */
[----:B------:R-:W-:-:S04]  /*5780*/  FMUL R6, R113, R2 ;  /* 0x0000000271067220 */ /* 0x000fc80000400000 */
[----:B------:R-:W-:-:S05]  /*5790*/  FFMA R6, R115, R0, R6 ;  /* 0x0000000073067223 */ /* 0x000fca0000000006 */
[----:B------:R-:W-:-:S05]  /*57a0*/  F2FP.BF16.F32.PACK_AB R6, RZ, R6 ;  /* 0x00000006ff06723e */ /* 0x000fca00000010ff */
[----:B------:R-:W-:Y:S01]  /*57b0*/  @P5 STG.E.U16 desc[UR12][R128.64], R6 ;  /* 0x0000000680005986 */ /* 0x000fe2000c10150c */
        /* <DEDUP_REMOVED lines=10> */
[----:B------:R-:W-:-:S05]  /*5860*/  F2FP.BF16.F32.PACK_AB R123, RZ, R123 ;  /* 0x0000007bff7b723e */ /* 0x000fca00000010ff */
[----:B------:R2:W-:Y:S01]  /*5870*/  @P5 STG.E.U16 desc[UR12][R124.64], R123 ;  /* 0x0000007b7c005986 */ /* 0x0005e2000c10150c */
[----:B------:R-:W-:-:S05]  /*5880*/  IADD3 R122, P5, R111, R156, RZ ;  /* 0x0000009c6f7a7210 */ /* 0x000fca0007fbe0ff */
[----:B--2---:R-:W-:Y:S01]  /*5890*/  IMAD.X R123, R15, 0x1, R157, P5 ;  /* 0x000000010f7b7824 */ /* 0x004fe200028e069d */
        /* <DEDUP_REMOVED lines=17> */
.L_x_112:
[----:B------:R-:W-:Y:S05]  /*59b0*/  BSYNC B0 ;  /* 0x0000000000007941 */ /* 0x000fea0003800000 */
.L_x_111:
        /* <DEDUP_REMOVED lines=11> */
[----:B--2---:R-:W-:Y:S05]  /*5a70*/  @!P5 BRA `(.L_x_114) ;  /* 0x000000000004d947 */ /* 0x004fea0003800000 */
[----:B------:R2:W5:Y:S02]  /*5a80*/  LDG.E.LTC128B.U16 R88, desc[UR12][R16.64] ;  /* 0x0000000c10587981 */ /* 0x000564000c1e1520 */
.L_x_114:
[----:B------:R-:W-:Y:S05]  /*5a90*/  BSYNC B0 ;  /* 0x0000000000007941 */ /* 0x000fea0003800000 */
.L_x_113:
        /* <DEDUP_REMOVED lines=13> */
.L_x_116:
[----:B------:R-:W-:Y:S05]  /*5b70*/  BSYNC B0 ;  /* 0x0000000000007941 */ /* 0x000fea0003800000 */
.L_x_115:
[----:B-----5:R-:W-:Y:S01]  /*5b80*/  IMAD.U32 R113, R88, 0x10000, RZ ;  /* 0x0001000058717824 */ /* 0x020fe200078e00ff */
        /* <DEDUP_REMOVED lines=13> */
.L_x_118:
[----:B------:R-:W-:Y:S05]  /*5c60*/  BSYNC B0 ;  /* 0x0000000000007941 */ /* 0x000fea0003800000 */
.L_x_117:
[----:B---3-5:R-:W-:Y:S01]  /*5c70*/  IMAD.U32 R113, R88, 0x10000, RZ ;  /* 0x0001000058717824 */ /* 0x028fe200078e00ff */
        /* <DEDUP_REMOVED lines=10> */
[----:B---3--:R-:W-:Y:S05]  /*5d20*/  @!P5 BRA `(.L_x_120) ;  /* 0x000000000004d947 */ /* 0x008fea0003800000 */
[----:B------:R3:W5:Y:S02]  /*5d30*/  LDG.E.LTC128B.U16 R88, desc[UR12][R112.64] ;  /* 0x0000000c70587981 */ /* 0x000764000c1e1520 */
.L_x_120:
[----:B------:R-:W-:Y:S05]  /*5d40*/  BSYNC B0 ;  /* 0x0000000000007941 */ /* 0x000fea0003800000 */
.L_x_119:
        /* <DEDUP_REMOVED lines=10> */
[----:B0-----:R-:W-:Y:S05]  /*5df0*/  @!P5 BRA `(.L_x_122) ;  /* 0x00000000000cd947 */ /* 0x001fea0003800000 */
[----:B------:R-:W-:-:S04]  /*5e00*/  IADD3 R118, P6, R12, UR21, RZ ;  /* 0x000000150c767c10 */ /* 0x000fc8000ffde0ff */
[----:B------:R-:W-:-:S05]  /*5e10*/  IADD3.X R119, R13, UR4, RZ, P6, !PT ;  /* 0x000000040d777c10 */ /* 0x000fca000b7fe4ff */
[----:B------:R0:W5:Y:S04]  /*5e20*/  LDG.E.LTC128B.U16 R88, desc[UR12][R118.64] ;  /* 0x0000000c76587981 */ /* 0x000168000c1e1520 */
.L_x_122:
[----:B------:R-:W-:Y:S05]  /*5e30*/  BSYNC B0 ;  /* 0x0000000000007941 */ /* 0x000fea0003800000 */
.L_x_121:
[----:B0----5:R-:W-:Y:S01]  /*5e40*/  IMAD.U32 R119, R88, 0x10000, RZ ;  /* 0x0001000058777824 */ /* 0x021fe200078e00ff */
        /* <DEDUP_REMOVED lines=13> */
.L_x_124:
[----:B------:R-:W-:Y:S05]  /*5f20*/  BSYNC B0 ;  /* 0x0000000000007941 */ /* 0x000fea0003800000 */
.L_x_123:
        /* <DEDUP_REMOVED lines=8> */
[----:B0-----:R-:W-:Y:S01]  /*5fb0*/  IMAD.X R119, R5, 0x1, R15, P5 ;  /* 0x0000000105777824 */ /* 0x001fe200028e060f */
[----:B------:R-:W-:-:S13]  /*5fc0*/  ISETP.GT.AND P5, PT, R7, 0x80, P6 ;  /* 0x000000800700780c */ /* 0x000fda00037a4270 */
[----:B------:R-:W-:Y:S05]  /*5fd0*/  @!P5 BRA `(.L_x_126) ;  /* 0x00000000000cd947 */ /* 0x000fea0003800000 */
[----:B------:R-:W-:-:S04]  /*5fe0*/  IADD3 R114, P6, R10, UR19, RZ ;  /* 0x000000130a727c10 */ /* 0x000fc8000ffde0ff */
[----:B------:R-:W-:-:S05]  /*5ff0*/  IADD3.X R115, R11, UR4, RZ, P6, !PT ;  /* 0x000000040b737c10 */ /* 0x000fca000b7fe4ff */
[----:B------:R0:W5:Y:S04]  /*6000*/  LDG.E.LTC128B.U16 R88, desc[UR12][R114.64] ;  /* 0x0000000c72587981 */ /* 0x000168000c1e1520 */
.L_x_126:
[----:B------:R-:W-:Y:S05]  /*6010*/  BSYNC B0 ;  /* 0x0000000000007941 */ /* 0x000fea0003800000 */
.L_x_125:
[----:B0----5:R-:W-:Y:S01]  /*6020*/  IMAD.U32 R115, R88, 0x10000, RZ ;  /* 0x0001000058737824 */ /* 0x021fe200078e00ff */
[----:B------:R-:W-:Y:S01]  /*6030*/  LOP3.LUT P6, RZ, R120, 0x4, RZ, 0xc0, !PT ;  /* 0x0000000478ff7812 */ /* 0x000fe200078cc0ff */
[----:B------:R-:W-:Y:S01]  /*6040*/  BSSY B0, `(.L_x_127) ;  /* 0x000000d000007945 */ /* 0x000fe20003800000 */
[----:B------:R-:W-:Y:S01]  /*6050*/  PRMT R60, R88, 0x7610, R60 ;  /* 0x00007610583c7816 */ /* 0x000fe2000000003c */
        /* <DEDUP_REMOVED lines=11> */
.L_x_128:
[----:B------:R-:W-:Y:S05]  /*6110*/  BSYNC B0 ;  /* 0x0000000000007941 */ /* 0x000fea0003800000 */
.L_x_127:
        /* <DEDUP_REMOVED lines=15> */
.L_x_130:
[----:B------:R-:W-:Y:S05]  /*6210*/  BSYNC B0 ;  /* 0x0000000000007941 */ /* 0x000fea0003800000 */
.L_x_129:
        /* <DEDUP_REMOVED lines=14> */
.L_x_132:
[----:B------:R-:W-:Y:S05]  /*6300*/  BSYNC B0 ;  /* 0x0000000000007941 */ /* 0x000fea0003800000 */
.L_x_131:
        /* <DEDUP_REMOVED lines=14> */
.L_x_134:
[----:B------:R-:W-:Y:S05]  /*63f0*/  BSYNC B0 ;  /* 0x0000000000007941 */ /* 0x000fea0003800000 */
.L_x_133:
        /* <DEDUP_REMOVED lines=14> */
.L_x_136:
[----:B------:R-:W-:Y:S05]  /*64e0*/  BSYNC B0 ;  /* 0x0000000000007941 */ /* 0x000fea0003800000 */
.L_x_135:
        /* <DEDUP_REMOVED lines=14> */
.L_x_138:
[----:B------:R-:W-:Y:S05]  /*65d0*/  BSYNC B0 ;  /* 0x0000000000007941 */ /* 0x000fea0003800000 */
.L_x_137:
        /* <DEDUP_REMOVED lines=14> */
.L_x_140:
[----:B------:R-:W-:Y:S05]  /*66c0*/  BSYNC B0 ;  /* 0x0000000000007941 */ /* 0x000fea0003800000 */
.L_x_139:
        /* <DEDUP_REMOVED lines=14> */
.L_x_142:
[----:B------:R-:W-:Y:S05]  /*67b0*/  BSYNC B0 ;  /* 0x0000000000007941 */ /* 0x000fea0003800000 */
.L_x_141:
        /* <DEDUP_REMOVED lines=14> */
.L_x_144:
[----:B------:R-:W-:Y:S05]  /*68a0*/  BSYNC B0 ;  /* 0x0000000000007941 */ /* 0x000fea0003800000 */
.L_x_143:
        /* <DEDUP_REMOVED lines=14> */
.L_x_146:
[----:B------:R-:W-:Y:S05]  /*6990*/  BSYNC B0 ;  /* 0x0000000000007941 */ /* 0x000fea0003800000 */
.L_x_145:
        /* <DEDUP_REMOVED lines=14> */
.L_x_148:
[----:B------:R-:W-:Y:S05]  /*6a80*/  BSYNC B0 ;  /* 0x0000000000007941 */ /* 0x000fea0003800000 */
.L_x_147:
        /* <DEDUP_REMOVED lines=14> */
.L_x_150:
[----:B------:R-:W-:Y:S05]  /*6b70*/  BSYNC B0 ;  /* 0x0000000000007941 */ /* 0x000fea0003800000 */
.L_x_149:
        /* <DEDUP_REMOVED lines=14> */
.L_x_152:
[----:B------:R-:W-:Y:S05]  /*6c60*/  BSYNC B0 ;  /* 0x0000000000007941 */ /* 0x000fea0003800000 */
.L_x_151:
        /* <DEDUP_REMOVED lines=14> */
.L_x_154:
[----:B------:R-:W-:Y:S05]  /*6d50*/  BSYNC B0 ;  /* 0x0000000000007941 */ /* 0x000fea0003800000 */
.L_x_153:
        /* <DEDUP_REMOVED lines=14> */
.L_x_156:
[----:B------:R-:W-:Y:S05]  /*6e40*/  BSYNC B0 ;  /* 0x0000000000007941 */ /* 0x000fea0003800000 */
.L_x_155:
        /* <DEDUP_REMOVED lines=14> */
.L_x_158:
[----:B------:R-:W-:Y:S05]  /*6f30*/  BSYNC B0 ;  /* 0x0000000000007941 */ /* 0x000fea0003800000 */
.L_x_157:
        /* <DEDUP_REMOVED lines=14> */
.L_x_160:
[----:B------:R-:W-:Y:S05]  /*7020*/  BSYNC B0 ;  /* 0x0000000000007941 */ /* 0x000fea0003800000 */
.L_x_159:
        /* <DEDUP_REMOVED lines=14> */
.L_x_162:
[----:B------:R-:W-:Y:S05]  /*7110*/  BSYNC B0 ;  /* 0x0000000000007941 */ /* 0x000fea0003800000 */
.L_x_161:
[----:B0----5:R-:W-:Y:S01]  /*7120*/  IMAD.U32 R61, R6, 0x10000, RZ ;  /* 0x00010000063d7824 */ /* 0x021fe200078e00ff */
        /* <DEDUP_REMOVED lines=12> */
.L_x_164:
[----:B------:R-:W-:Y:S05]  /*71f0*/  BSYNC B0 ;  /* 0x0000000000007941 */ /* 0x000fea0003800000 */
.L_x_163:
        /* <DEDUP_REMOVED lines=13> */
.L_x_166:
[----:B------:R-:W-:Y:S05]  /*72d0*/  BSYNC B0 ;  /* 0x0000000000007941 */ /* 0x000fea0003800000 */
.L_x_165:
        /* <DEDUP_REMOVED lines=13> */
.L_x_168:
[----:B------:R-:W-:Y:S05]  /*73b0*/  BSYNC B0 ;  /* 0x0000000000007941 */ /* 0x000fea0003800000 */
.L_x_167:
        /* <DEDUP_REMOVED lines=13> */
.L_x_170:
[----:B------:R-:W-:Y:S05]  /*7490*/  BSYNC B0 ;  /* 0x0000000000007941 */ /* 0x000fea0003800000 */
.L_x_169:
        /* <DEDUP_REMOVED lines=13> */
.L_x_172:
[----:B------:R-:W-:Y:S05]  /*7570*/  BSYNC B0 ;  /* 0x0000000000007941 */ /* 0x000fea0003800000 */
.L_x_171:
        /* <DEDUP_REMOVED lines=13> */
.L_x_174:
[----:B------:R-:W-:Y:S05]  /*7650*/  BSYNC B0 ;  /* 0x0000000000007941 */ /* 0x000fea0003800000 */
.L_x_173:
        /* <DEDUP_REMOVED lines=13> */
.L_x_176:
[----:B------:R-:W-:Y:S05]  /*7730*/  BSYNC B0 ;  /* 0x0000000000007941 */ /* 0x000fea0003800000 */
.L_x_175:
        /* <DEDUP_REMOVED lines=9> */
[----:B0-----:R-:W-:Y:S02]  /*77d0*/  IADD3.X R5, R13, UR4, RZ, P5, !PT ;  /* 0x000000040d057c10 */ /* 0x001fe4000affe4ff */
[----:B------:R-:W-:-:S13]  /*77e0*/  ISETP.GT.AND P5, PT, R7, 0x88, P0 ;  /* 0x000000880700780c */ /* 0x000fda00007a4270 */
[----:B------:R-:W-:Y:S05]  /*77f0*/  @!P5 BRA `(.L_x_178) ;  /* 0x000000000004d947 */ /* 0x000fea0003800000 */
[----:B------:R0:W5:Y:S02]  /*7800*/  LDG.E.LTC128B.U16 R6, desc[UR12][R4.64] ;  /* 0x0000000c04067981 */ /* 0x000164000c1e1520 */
.L_x_178:
[----:B------:R-:W-:Y:S05]  /*7810*/  BSYNC B0 ;  /* 0x0000000000007941 */ /* 0x000fea0003800000 */
.L_x_177:
[----:B0----5:R-:W-:Y:S01]  /*7820*/  IMAD.U32 R5, R6, 0x10000, RZ ;  /* 0x0001000006057824 */ /* 0x021fe200078e00ff */
[----:B------:R-:W-:Y:S03]  /*7830*/  BSSY B0, `(.L_x_179) ;  /* 0x000000d000007945 */ /* 0x000fe60003800000 */
[----:B------:R-:W-:-:S04]  /*7840*/  FMUL R4, R5, R2 ;  /* 0x0000000205047220 */ /* 0x000fc80000400000 */
[----:B------:R-:W-:-:S05]  /*7850*/  FFMA R4, R87, R0, R4 ;  /* 0x0000000057047223 */ /* 0x000fca0000000004 */
[----:B------:R-:W-:-:S04]  /*7860*/  F2FP.BF16.F32.PACK_AB R4, RZ, R4 ;  /* 0x00000004ff04723e */ /* 0x000fc800000010ff */
[----:B------:R-:W-:-:S05]  /*7870*/  PRMT R5, R4, 0x7610, R5 ;  /* 0x0000761004057816 */ /* 0x000fca0000000005 */
        /* <DEDUP_REMOVED lines=8> */
.L_x_180:
[----:B------:R-:W-:Y:S05]  /*7900*/  BSYNC B0 ;  /* 0x0000000000007941 */ /* 0x000fea0003800000 */
.L_x_179:
        /* <DEDUP_REMOVED lines=14> */
.L_x_182:
[----:B------:R-:W-:Y:S05]  /*79f0*/  BSYNC B0 ;  /* 0x0000000000007941 */ /* 0x000fea0003800000 */
.L_x_181:
[----:B0----5:R-:W-:Y:S01]  /*7a00*/  IMAD.U32 R13, R6, 0x10000, RZ ;  /* 0x00010000060d7824 */ /* 0x021fe200078e00ff */
[----:B------:R-:W-:Y:S01]  /*7a10*/  ISETP.GT.AND P4, PT, R7, 0xc8, P4 ;  /* 0x000000c80700780c */ /* 0x000fe20002784270 */
[----:B------:R-:W-:Y:S02]  /*7a20*/  BSSY B0, `(.L_x_183) ;  /* 0x000000b000007945 */ /* 0x000fe40003800000 */
[----:B------:R-:W-:-:S04]  /*7a30*/  FMUL R8, R13, R2 ;  /* 0x000000020d087220 */ /* 0x000fc80000400000 */
[----:B------:R-:W-:-:S05]  /*7a40*/  FFMA R8, R25, R0, R8 ;  /* 0x0000000019087223 */ /* 0x000fca0000000008 */
[----:B------:R-:W-:-:S05]  /*7a50*/  F2FP.BF16.F32.PACK_AB R8, RZ, R8 ;  /* 0x00000008ff08723e */ /* 0x000fca00000010ff */
[----:B------:R0:W-:Y:S01]  /*7a60*/  @P5 STG.E.U16 desc[UR12][R60.64], R8 ;  /* 0x000000083c005986 */ /* 0x0001e2000c10150c */
[----:B------:R-:W-:-:S05]  /*7a70*/  IADD3 R12, P5, R56, R9, RZ ;  /* 0x00000009380c7210 */ /* 0x000fca0007fbe0ff */
[----:B------:R-:W-:Y:S01]  /*7a80*/  IMAD.X R13, R57, 0x1, R15, P5 ;  /* 0x00000001390d7824 */ /* 0x000fe200028e060f */
[----:B------:R-:W-:Y:S07]  /*7a90*/  @!P4 BRA `(.L_x_184) ;  /* 0x00000000000cc947 */ /* 0x000fee0003800000 */
[----:B0-----:R-:W-:-:S04]  /*7aa0*/  IADD3 R8, P5, R112, UR22, RZ ;  /* 0x0000001670087c10 */ /* 0x001fc8000ffbe0ff */
[----:B------:R-:W-:-:S05]  /*7ab0*/  IADD3.X R9, R113, UR4, RZ, P5, !PT ;  /* 0x0000000471097c10 */ /* 0x000fca000affe4ff */
[----:B------:R0:W5:Y:S04]  /*7ac0*/  LDG.E.LTC128B.U16 R6, desc[UR12][R8.64] ;  /* 0x0000000c08067981 */ /* 0x000168000c1e1520 */
.L_x_184:
[----:B------:R-:W-:Y:S05]  /*7ad0*/  BSYNC B0 ;  /* 0x0000000000007941 */ /* 0x000fea0003800000 */
.L_x_183:
        /* <DEDUP_REMOVED lines=14> */
.L_x_186:
[----:B------:R-:W-:Y:S05]  /*7bc0*/  BSYNC B0 ;  /* 0x0000000000007941 */ /* 0x000fea0003800000 */
.L_x_185:
[----:B-----5:R-:W-:Y:S01]  /*7bd0*/  IMAD.U32 R3, R6, 0x10000, RZ ;  /* 0x0001000006037824 */ /* 0x020fe200078e00ff */
[----:B------:R-:W-:Y:S01]  /*7be0*/  LOP3.LUT P5, RZ, R120, 0x4, RZ, 0xc0, !PT ;  /* 0x0000000478ff7812 */ /* 0x000fe200078ac0ff */
[----:B------:R-:W-:Y:S02]  /*7bf0*/  BSSY B0, `(.L_x_187) ;  /* 0x000000c000007945 */ /* 0x000fe40003800000 */
[----:B0-----:R-:W-:-:S04]  /*7c00*/  FMUL R8, R3, R2 ;  /* 0x0000000203087220 */ /* 0x001fc80000400000 */
        /* <DEDUP_REMOVED lines=10> */
.L_x_188:
[----:B------:R-:W-:Y:S05]  /*7cb0*/  BSYNC B0 ;  /* 0x0000000000007941 */ /* 0x000fea0003800000 */
.L_x_187:
        /* <DEDUP_REMOVED lines=14> */
.L_x_190:
[----:B------:R-:W-:Y:S05]  /*7da0*/  BSYNC B0 ;  /* 0x0000000000007941 */ /* 0x000fea0003800000 */
.L_x_189:
[----:B-----5:R-:W-:Y:S01]  /*7db0*/  IMAD.U32 R3, R6, 0x10000, RZ ;  /* 0x0001000006037824 */ /* 0x020fe200078e00ff */
[----:B------:R-:W-:Y:S01]  /*7dc0*/  LOP3.LUT P5, RZ, R120, 0x4, RZ, 0xc0, !PT ;  /* 0x0000000478ff7812 */ /* 0x000fe200078ac0ff */
[----:B------:R-:W-:Y:S02]  /*7dd0*/  BSSY B0, `(.L_x_191) ;  /* 0x000000e000007945 */ /* 0x000fe40003800000 */
[----:B0-----:R-:W-:-:S04]  /*7de0*/  FMUL R4, R3, R2 ;  /* 0x0000000203047220 */ /* 0x001fc80000400000 */
[----:B------:R-:W-:-:S05]  /*7df0*/  FFMA R4, R29, R0, R4 ;  /* 0x000000001d047223 */ /* 0x000fca0000000004 */
[----:B------:R-:W-:-:S04]  /*7e00*/  F2FP.BF16.F32.PACK_AB R4, RZ, R4 ;  /* 0x00000004ff04723e */ /* 0x000fc800000010ff */
[----:B------:R-:W-:Y:S02]  /*7e10*/  PRMT R5, R4, 0x7610, R5 ;  /* 0x0000761004057816 */ /* 0x000fe40000000005 */
[----:B------:R-:W-:-:S03]  /*7e20*/  PRMT R4, R6, 0x7610, R4 ;  /* 0x0000761006047816 */ /* 0x000fc60000000004 */
        /* <DEDUP_REMOVED lines=8> */
.L_x_192:
[----:B------:R-:W-:Y:S05]  /*7eb0*/  BSYNC B0 ;  /* 0x0000000000007941 */ /* 0x000fea0003800000 */
.L_x_191:
[----:B-----5:R-:W-:Y:S01]  /*7ec0*/  IMAD.U32 R3, R4, 0x10000, RZ ;  /* 0x0001000004037824 */ /* 0x020fe200078e00ff */
        /* <DEDUP_REMOVED lines=12> */
.L_x_194:
[----:B------:R-:W-:Y:S05]  /*7f90*/  BSYNC B0 ;  /* 0x0000000000007941 */ /* 0x000fea0003800000 */
.L_x_193:
        /* <DEDUP_REMOVED lines=14> */
.L_x_196:
[----:B------:R-:W-:Y:S05]  /*8080*/  BSYNC B0 ;  /* 0x0000000000007941 */ /* 0x000fea0003800000 */
.L_x_195:
        /* <DEDUP_REMOVED lines=14> */
.L_x_198:
[----:B------:R-:W-:Y:S05]  /*8170*/  BSYNC B0 ;  /* 0x0000000000007941 */ /* 0x000fea0003800000 */
.L_x_197:
        /* <DEDUP_REMOVED lines=14> */
.L_x_200:
[----:B------:R-:W-:Y:S05]  /*8260*/  BSYNC B0 ;  /* 0x0000000000007941 */ /* 0x000fea0003800000 */
.L_x_199:
        /* <DEDUP_REMOVED lines=13> */
.L_x_202:
[----:B------:R-:W-:Y:S05]  /*8340*/  BSYNC B0 ;  /* 0x0000000000007941 */ /* 0x000fea0003800000 */
.L_x_201:
        /* <DEDUP_REMOVED lines=14> */
.L_x_204:
[----:B------:R-:W-:Y:S05]  /*8430*/  BSYNC B0 ;  /* 0x0000000000007941 */ /* 0x000fea0003800000 */
.L_x_203:
        /* <DEDUP_REMOVED lines=14> */
.L_x_206:
[----:B------:R-:W-:Y:S05]  /*8520*/  BSYNC B0 ;  /* 0x0000000000007941 */ /* 0x000fea0003800000 */
.L_x_205:
        /* <DEDUP_REMOVED lines=14> */
.L_x_208:
[----:B------:R-:W-:Y:S05]  /*8610*/  BSYNC B0 ;  /* 0x0000000000007941 */ /* 0x000fea0003800000 */
.L_x_207:
        /* <DEDUP_REMOVED lines=13> */
.L_x_210:
[----:B------:R-:W-:Y:S05]  /*86f0*/  BSYNC B0 ;  /* 0x0000000000007941 */ /* 0x000fea0003800000 */
.L_x_209:
        /* <DEDUP_REMOVED lines=14> */
.L_x_212:
[----:B------:R-:W-:Y:S05]  /*87e0*/  BSYNC B0 ;  /* 0x0000000000007941 */ /* 0x000fea0003800000 */
.L_x_211:
        /* <DEDUP_REMOVED lines=14> */
.L_x_214:
[----:B------:R-:W-:Y:S05]  /*88d0*/  BSYNC B0 ;  /* 0x0000000000007941 */ /* 0x000fea0003800000 */
.L_x_213:
[----:B-----5:R-:W-:Y:S01]  /*88e0*/  IMAD.U32 R3, R4, 0x10000, RZ ;  /* 0x0001000004037824 */ /* 0x020fe200078e00ff */
[----:B------:R-:W-:Y:S01]  /*88f0*/  LOP3.LUT P5, RZ, R120, 0x100, RZ, 0xc0, !PT ;  /* 0x0000010078ff7812 */ /* 0x000fe200078ac0ff */
[----:B------:R-:W-:Y:S02]  /*8900*/  BSSY B0, `(.L_x_215) ;  /* 0x000000a000007945 */ /* 0x000fe40003800000 */
[----:B------:R-:W-:-:S04]  /*8910*/  FMUL R6, R3, R2 ;  /* 0x0000000203067220 */ /* 0x000fc80000400000 */
[----:B------:R-:W-:-:S05]  /*8920*/  FFMA R6, R41, R0, R6 ;  /* 0x0000000029067223 */ /* 0x000fca0000000006 */
[----:B------:R-:W-:-:S05]  /*8930*/  F2FP.BF16.F32.PACK_AB R6, RZ, R6 ;  /* 0x00000006ff06723e */ /* 0x000fca00000010ff */
[----:B------:R0:W-:Y:S01]  /*8940*/  @P4 STG.E.U16 desc[UR12][R18.64], R6 ;  /* 0x0000000612004986 */ /* 0x0001e2000c10150c */
[----:B------:R-:W-:-:S13]  /*8950*/  ISETP.GT.AND P4, PT, R7, 0xc8, P5 ;  /* 0x000000c80700780c */ /* 0x000fda0002f84270 */
[----:B0-----:R-:W-:Y:S05]  /*8960*/  @!P4 BRA `(.L_x_216) ;  /* 0x00000000000cc947 */ /* 0x001fea0003800000 */
[----:B------:R-:W-:-:S04]  /*8970*/  IADD3 R4, P5, R112, UR14, RZ ;  /* 0x0000000e70047c10 */ /* 0x000fc8000ffbe0ff */
[----:B------:R-:W-:-:S05]  /*8980*/  IADD3.X R5, R113, UR4, RZ, P5, !PT ;  /* 0x0000000471057c10 */ /* 0x000fca000affe4ff */
[----:B------:R0:W5:Y:S04]  /*8990*/  LDG.E.LTC128B.U16 R4, desc[UR12][R4.64] ;  /* 0x0000000c04047981 */ /* 0x000168000c1e1520 */
.L_x_216:
[----:B------:R-:W-:Y:S05]  /*89a0*/  BSYNC B0 ;  /* 0x0000000000007941 */ /* 0x000fea0003800000 */
.L_x_215:
[----:B-----5:R-:W-:Y:S01]  /*89b0*/  IMAD.U32 R3, R4, 0x10000, RZ ;  /* 0x0001000004037824 */ /* 0x020fe200078e00ff */
[----:B------:R-:W-:Y:S03]  /*89c0*/  BSSY B0, `(.L_x_217) ;  /* 0x000000a000007945 */ /* 0x000fe60003800000 */
        /* <DEDUP_REMOVED lines=9> */
.L_x_218:
[----:B------:R-:W-:Y:S05]  /*8a60*/  BSYNC B0 ;  /* 0x0000000000007941 */ /* 0x000fea0003800000 */
.L_x_217:
        /* <DEDUP_REMOVED lines=14> */
.L_x_220:
[----:B------:R-:W-:Y:S05]  /*8b50*/  BSYNC B0 ;  /* 0x0000000000007941 */ /* 0x000fea0003800000 */
.L_x_219:
        /* <DEDUP_REMOVED lines=14> */
.L_x_222:
[----:B------:R-:W-:Y:S05]  /*8c40*/  BSYNC B0 ;  /* 0x0000000000007941 */ /* 0x000fea0003800000 */
.L_x_221:
[----:B-----5:R-:W-:Y:S01]  /*8c50*/  IMAD.U32 R3, R4, 0x10000, RZ ;  /* 0x0001000004037824 */ /* 0x020fe200078e00ff */
[----:B------:R-:W-:Y:S01]  /*8c60*/  LOP3.LUT P5, RZ, R120, 0x200, RZ, 0xc0, !PT ;  /* 0x0000020078ff7812 */ /* 0x000fe200078ac0ff */
[----:B------:R-:W-:Y:S02]  /*8c70*/  BSSY B0, `(.L_x_223) ;  /* 0x000000b000007945 */ /* 0x000fe40003800000 */
[----:B------:R-:W-:Y:S01]  /*8c80*/  FMUL R6, R3, R2 ;  /* 0x0000000203067220 */ /* 0x000fe20000400000 */
[----:B------:R-:W-:Y:S02]  /*8c90*/  ISETP.GT.AND P5, PT, R7, 0xc8, P5 ;  /* 0x000000c80700780c */ /* 0x000fe40002fa4270 */
[----:B------:R-:W-:Y:S01]  /*8ca0*/  PRMT R3, R4, 0x7610, R3 ;  /* 0x0000761004037816 */ /* 0x000fe20000000003 */
[----:B------:R-:W-:-:S05]  /*8cb0*/  FFMA R6, R45, R0, R6 ;  /* 0x000000002d067223 */ /* 0x000fca0000000006 */
[----:B------:R-:W-:-:S05]  /*8cc0*/  F2FP.BF16.F32.PACK_AB R6, RZ, R6 ;  /* 0x00000006ff06723e */ /* 0x000fca00000010ff */
[----:B------:R0:W-:Y:S01]  /*8cd0*/  @P4 STG.E.U16 desc[UR12][R10.64], R6 ;  /* 0x000000060a004986 */ /* 0x0001e2000c10150c */
[----:B------:R-:W-:Y:S05]  /*8ce0*/  @!P5 BRA `(.L_x_224) ;  /* 0x00000000000cd947 */ /* 0x000fea0003800000 */
[----:B------:R-:W-:-:S04]  /*8cf0*/  IADD3 R4, P4, R112, UR10, RZ ;  /* 0x0000000a70047c10 */ /* 0x000fc8000ff9e0ff */
[----:B0-----:R-:W-:-:S05]  /*8d00*/  IADD3.X R5, R113, UR4, RZ, P4, !PT ;  /* 0x0000000471057c10 */ /* 0x001fca000a7fe4ff */
[----:B------:R0:W5:Y:S04]  /*8d10*/  LDG.E.LTC128B.U16 R3, desc[UR12][R4.64] ;  /* 0x0000000c04037981 */ /* 0x000168000c1e1520 */
.L_x_224:
[----:B------:R-:W-:Y:S05]  /*8d20*/  BSYNC B0 ;  /* 0x0000000000007941 */ /* 0x000fea0003800000 */
.L_x_223:
[----:B0----5:R-:W-:Y:S01]  /*8d30*/  IMAD.U32 R5, R3, 0x10000, RZ ;  /* 0x0001000003057824 */ /* 0x021fe200078e00ff */
[----:B------:R-:W-:Y:S01]  /*8d40*/  IADD3 R4, P4, R56, R101, RZ ;  /* 0x0000006538047210 */ /* 0x000fe20007f9e0ff */
[----:B------:R-:W-:Y:S01]  /*8d50*/  BSSY B0, `(.L_x_225) ;  /* 0x000000b000007945 */ /* 0x000fe20003800000 */
[----:B------:R-:W-:Y:S01]  /*8d60*/  ISETP.GT.AND P6, PT, R7, 0xc8, P6 ;  /* 0x000000c80700780c */ /* 0x000fe200037c4270 */
[----:B------:R-:W-:-:S04]  /*8d70*/  FMUL R5, R5, R2 ;  /* 0x0000000205057220 */ /* 0x000fc80000400000 */
[----:B------:R-:W-:-:S05]  /*8d80*/  FFMA R5, R46, R0, R5 ;  /* 0x000000002e057223 */ /* 0x000fca0000000005 */
[----:B------:R-:W-:Y:S01]  /*8d90*/  F2FP.BF16.F32.PACK_AB R6, RZ, R5 ;  /* 0x00000005ff06723e */ /* 0x000fe200000010ff */
[----:B------:R-:W-:-:S05]  /*8da0*/  IMAD.X R5, R57, 0x1, R15, P4 ;  /* 0x0000000139057824 */ /* 0x000fca00020e060f */
[----:B------:R0:W-:Y:S01]  /*8db0*/  @P5 STG.E.U16 desc[UR12][R4.64], R6 ;  /* 0x0000000604005986 */ /* 0x0001e2000c10150c */
[----:B------:R-:W-:Y:S05]  /*8dc0*/  @!P6 BRA `(.L_x_226) ;  /* 0x00000000000ce947 */ /* 0x000fea0003800000 */
[----:B0-----:R-:W-:-:S04]  /*8dd0*/  IADD3 R4, P4, R112, UR9, RZ ;  /* 0x0000000970047c10 */ /* 0x001fc8000ff9e0ff */
[----:B------:R-:W-:-:S05]  /*8de0*/  IADD3.X R5, R113, UR4, RZ, P4, !PT ;  /* 0x0000000471057c10 */ /* 0x000fca000a7fe4ff */
[----:B------:R0:W5:Y:S04]  /*8df0*/  LDG.E.LTC128B.U16 R3, desc[UR12][R4.64] ;  /* 0x0000000c04037981 */ /* 0x000168000c1e1520 */
.L_x_226:
[----:B------:R-:W-:Y:S05]  /*8e00*/  BSYNC B0 ;  /* 0x0000000000007941 */ /* 0x000fea0003800000 */
.L_x_225:
[----:B0----5:R-:W-:Y:S01]  /*8e10*/  IMAD.U32 R5, R3, 0x10000, RZ ;  /* 0x0001000003057824 */ /* 0x021fe200078e00ff */
[----:B------:R-:W-:Y:S01]  /*8e20*/  ISETP.GT.AND P4, PT, R7, 0xc0, P3 ;  /* 0x000000c00700780c */ /* 0x000fe20001f84270 */
[----:B------:R-:W-:Y:S02]  /*8e30*/  BSSY B0, `(.L_x_227) ;  /* 0x000000b000007945 */ /* 0x000fe40003800000 */
[----:B------:R-:W-:-:S04]  /*8e40*/  FMUL R4, R5, R2 ;  /* 0x0000000205047220 */ /* 0x000fc80000400000 */
[----:B------:R-:W-:Y:S01]  /*8e50*/  FFMA R47, R47, R0, R4 ;  /* 0x000000002f2f7223 */ /* 0x000fe20000000004 */
[----:B------:R-:W-:-:S04]  /*8e60*/  IADD3 R4, P5, R56, R103, RZ ;  /* 0x0000006738047210 */ /* 0x000fc80007fbe0ff */
[----:B------:R-:W-:Y:S01]  /*8e70*/  F2FP.BF16.F32.PACK_AB R47, RZ, R47 ;  /* 0x0000002fff2f723e */ /* 0x000fe200000010ff */
[----:B------:R-:W-:-:S05]  /*8e80*/  IMAD.X R5, R57, 0x1, R15, P5 ;  /* 0x0000000139057824 */ /* 0x000fca00028e060f */
[----:B------:R0:W-:Y:S01]  /*8e90*/  @P6 STG.E.U16 desc[UR12][R4.64], R47 ;  /* 0x0000002f04006986 */ /* 0x0001e2000c10150c */
[----:B------:R-:W-:Y:S05]  /*8ea0*/  @!P4 BRA `(.L_x_228) ;  /* 0x00000000000cc947 */ /* 0x000fea0003800000 */
[----:B0-----:R-:W-:-:S04]  /*8eb0*/  IADD3 R4, P5, R16, UR8, RZ ;  /* 0x0000000810047c10 */ /* 0x001fc8000ffbe0ff */
[----:B------:R-:W-:-:S05]  /*8ec0*/  IADD3.X R5, R17, UR4, RZ, P5, !PT ;  /* 0x0000000411057c10 */ /* 0x000fca000affe4ff */
[----:B------:R0:W5:Y:S04]  /*8ed0*/  LDG.E.LTC128B.U16 R3, desc[UR12][R4.64] ;  /* 0x0000000c04037981 */ /* 0x000168000c1e1520 */
.L_x_228:
[----:B------:R-:W-:Y:S05]  /*8ee0*/  BSYNC B0 ;  /* 0x0000000000007941 */ /* 0x000fea0003800000 */
.L_x_227:
        /* <DEDUP_REMOVED lines=13> */
.L_x_230:
[----:B------:R-:W-:Y:S05]  /*8fc0*/  BSYNC B0 ;  /* 0x0000000000007941 */ /* 0x000fea0003800000 */
.L_x_229:
        /* <DEDUP_REMOVED lines=13> */
.L_x_232:
[----:B------:R-:W-:Y:S05]  /*90a0*/  BSYNC B0 ;  /* 0x0000000000007941 */ /* 0x000fea0003800000 */
.L_x_231:
        /* <DEDUP_REMOVED lines=13> */
.L_x_234:
[----:B------:R-:W-:Y:S05]  /*9180*/  BSYNC B0 ;  /* 0x0000000000007941 */ /* 0x000fea0003800000 */
.L_x_233:
        /* <DEDUP_REMOVED lines=13> */
.L_x_236:
[----:B------:R-:W-:Y:S05]  /*9260*/  BSYNC B0 ;  /* 0x0000000000007941 */ /* 0x000fea0003800000 */
.L_x_235:
[----:B0----5:R-:W-:Y:S01]  /*9270*/  IMAD.U32 R5, R3, 0x10000, RZ ;  /* 0x0001000003057824 */ /* 0x021fe200078e00ff */
[----:B------:R-:W-:Y:S01]  /*9280*/  IADD3 R4, P4, R20, R109, RZ ;  /* 0x0000006d14047210 */ /* 0x000fe20007f9e0ff */
[----:B------:R-:W-:Y:S01]  /*9290*/  BSSY B0, `(.L_x_237) ;  /* 0x000000b000007945 */ /* 0x000fe20003800000 */
[----:B------:R-:W-:Y:S01]  /*92a0*/  ISETP.GT.AND P2, PT, R7, 0xc0, P0 ;  /* 0x000000c00700780c */ /* 0x000fe20000744270 */
[----:B------:R-:W-:-:S04]  /*92b0*/  FMUL R5, R5, R2 ;  /* 0x0000000205057220 */ /* 0x000fc80000400000 */
[----:B------:R-:W-:-:S05]  /*92c0*/  FFMA R5, R52, R0, R5 ;  /* 0x0000000034057223 */ /* 0x000fca0000000005 */
[----:B------:R-:W-:Y:S01]  /*92d0*/  F2FP.BF16.F32.PACK_AB R6, RZ, R5 ;  /* 0x00000005ff06723e */ /* 0x000fe200000010ff */
[----:B------:R-:W-:Y:S01]  /*92e0*/  IMAD.X R5, R21, 0x1, R15, P4 ;  /* 0x0000000115057824 */ /* 0x000fe200020e060f */
[----:B------:R-:W-:-:S04]  /*92f0*/  IADD3 R8, P4, R16, UR5, RZ ;  /* 0x0000000510087c10 */ /* 0x000fc8000ff9e0ff */
[----:B------:R0:W-:Y:S01]  /*9300*/  @P3 STG.E.U16 desc[UR12][R4.64], R6 ;  /* 0x0000000604003986 */ /* 0x0001e2000c10150c */
[----:B------:R-:W-:Y:S01]  /*9310*/  IADD3.X R9, R17, UR4, RZ, P4, !PT ;  /* 0x0000000411097c10 */ /* 0x000fe2000a7fe4ff */
[----:B------:R-:W-:Y:S07]  /*9320*/  @!P2 BRA `(.L_x_238) ;  /* 0x000000000004a947 */ /* 0x000fee0003800000 */
[----:B------:R0:W5:Y:S02]  /*9330*/  LDG.E.LTC128B.U16 R3, desc[UR12][R8.64] ;  /* 0x0000000c08037981 */ /* 0x000164000c1e1520 */
.L_x_238:
[----:B------:R-:W-:Y:S05]  /*9340*/  BSYNC B0 ;  /* 0x0000000000007941 */ /* 0x000fea0003800000 */
.L_x_237:
        /* <DEDUP_REMOVED lines=13> */
.L_x_240:
[----:B------:R-:W-:Y:S05]  /*9420*/  BSYNC B0 ;  /* 0x0000000000007941 */ /* 0x000fea0003800000 */
.L_x_239:
        /* <DEDUP_REMOVED lines=13> */
.L_x_242:
[----:B------:R-:W-:Y:S05]  /*9500*/  BSYNC B0 ;  /* 0x0000000000007941 */ /* 0x000fea0003800000 */
.L_x_241:
[----:B-----5:R-:W-:-:S04]  /*9510*/  IMAD.U32 R3, R3, 0x10000, RZ ;  /* 0x0001000003037824 */ /* 0x020fc800078e00ff */
[----:B0-----:R-:W-:Y:S01]  /*9520*/  FMUL R4, R3, R2 ;  /* 0x0000000203047220 */ /* 0x001fe20000400000 */
[----:B------:R-:W-:-:S03]  /*9530*/  IADD3 R2, P1, R56, R111, RZ ;  /* 0x0000006f38027210 */ /* 0x000fc60007f3e0ff */
[----:B------:R-:W-:Y:S01]  /*9540*/  FFMA R4, R55, R0, R4 ;  /* 0x0000000037047223 */ /* 0x000fe20000000004 */
[----:B------:R-:W-:Y:S09]  /*9550*/  @!P0 EXIT ;  /* 0x000000000000894d */ /* 0x000ff20003800000 */
[----:B------:R-:W-:Y:S01]  /*9560*/  F2FP.BF16.F32.PACK_AB R4, RZ, R4 ;  /* 0x00000004ff04723e */ /* 0x000fe200000010ff */
[----:B------:R-:W-:-:S05]  /*9570*/  IMAD.X R3, R57, 0x1, R15, P1 ;  /* 0x0000000139037824 */ /* 0x000fca00008e060f */
[----:B------:R-:W-:Y:S01]  /*9580*/  STG.E.U16 desc[UR12][R2.64], R4 ;  /* 0x0000000402007986 */ /* 0x000fe2000c10150c */
[----:B------:R-:W-:Y:S05]  /*9590*/  EXIT ;  /* 0x000000000000794d */ /* 0x000fea0003800000 */
.L_x_22:
[----:B------:R-:W-:Y:S01]  /*95a0*/  ULDC.64 UR4, c[0x0][0x650] ;  /* 0x0001940000047ab9 */ /* 0x000fe20000000a00 */
[-C--:B------:R-:W-:Y:S01]  /*95b0*/  FMUL R120, R120, R0.reuse ;  /* 0x0000000078787220 */ /* 0x080fe20000400000 */
[----:B------:R-:W-:Y:S01]  /*95c0*/  LEA R2, P1, R10, UR4, 0x1 ;  /* 0x000000040a027c11 */ /* 0x000fe2000f8208ff */
[-C--:B------:R-:W-:Y:S01]  /*95d0*/  FMUL R121, R121, R0.reuse ;  /* 0x0000000079797220 */ /* 0x080fe20000400000 */
[----:B------:R-:W-:Y:S01]  /*95e0*/  ISETP.GT.AND P5, PT, R8, 0x1, PT ;  /* 0x000000010800780c */ /* 0x000fe20003fa4270 */
[----:B------:R-:W-:Y:S01]  /*95f0*/  FMUL R122, R122, R0 ;  /* 0x000000007a7a7220 */ /* 0x000fe20000400000 */
[----:B------:R-:W-:Y:S01]  /*9600*/  F2FP.BF16.F32.PACK_AB R120, RZ, R120 ;  /* 0x00000078ff78723e */ /* 0x000fe200000010ff */
[-C--:B------:R-:W-:Y:S01]  /*9610*/  FMUL R123, R123, R0.reuse ;  /* 0x000000007b7b7220 */ /* 0x080fe20000400000 */
[----:B------:R-:W-:Y:S01]  /*9620*/  LEA.HI.X R3, R10, UR5, R155, 0x1, P1 ;  /* 0x000000050a037c11 */ /* 0x000fe200088f0c9b */
[-C--:B------:R-:W-:Y:S01]  /*9630*/  FMUL R124, R124, R0.reuse ;  /* 0x000000007c7c7220 */ /* 0x080fe20000400000 */
[----:B------:R-:W-:Y:S01]  /*9640*/  ISETP.GT.AND P1, PT, R7, RZ, P5 ;  /* 0x000000ff0700720c */ /* 0x000fe20002f24270 */
[-C--:B------:R-:W-:Y:S01]  /*9650*/  FMUL R125, R125, R0.reuse ;  /* 0x000000007d7d7220 */ /* 0x080fe20000400000 */
[----:B------:R-:W-:Y:S01]  /*9660*/  SHF.L.U64.HI R9, R156, 0x1, R9 ;  /* 0x000000019c097819 */ /* 0x000fe20000010209 */
[----:B------:R-:W-:Y:S01]  /*9670*/  @P0 STG.E.U16 desc[UR12][R2.64], R120 ;  /* 0x0000007802000986 */ /* 0x000fe2000c10150c */
[C---:B------:R-:W-:Y:S01]  /*9680*/  ISETP.GT.AND P0, PT, R7.reuse, 0x8, P5 ;  /* 0x000000080700780c */ /* 0x040fe20002f04270 */
[-C--:B------:R-:W-:Y:S01]  /*9690*/  FMUL R126, R126, R0.reuse ;  /* 0x000000007e7e7220 */ /* 0x080fe20000400000 */
[----:B------:R-:W-:Y:S01]  /*96a0*/  ISETP.GT.AND P3, PT, R7, 0x8, P4 ;  /* 0x000000080700780c */ /* 0x000fe20002764270 */
[----:B------:R-:W-:Y:S01]  /*96b0*/  FMUL R127, R127, R0 ;  /* 0x000000007f7f7220 */ /* 0x000fe20000400000 */
[----:B------:R-:W-:Y:S01]  /*96c0*/  LEA R156, P2, R156, R2, 0x1 ;  /* 0x000000029c9c7211 */ /* 0x000fe200078408ff */
[-C--:B------:R-:W-:Y:S01]  /*96d0*/  FMUL R128, R128, R0.reuse ;  /* 0x0000000080807220 */ /* 0x080fe20000400000 */
[----:B------:R-:W-:Y:S01]  /*96e0*/  F2FP.BF16.F32.PACK_AB R121, RZ, R121 ;  /* 0x00000079ff79723e */ /* 0x000fe200000010ff */
[----:B------:R-:W-:Y:S01]  /*96f0*/  FMUL R129, R129, R0 ;  /* 0x0000000081817220 */ /* 0x000fe20000400000 */
[----:B------:R-:W-:Y:S01]  /*9700*/  F2FP.BF16.F32.PACK_AB R122, RZ, R122 ;  /* 0x0000007aff7a723e */ /* 0x000fe200000010ff */
[----:B------:R-:W-:Y:S01]  /*9710*/  IMAD.X R157, R9, 0x1, R3, P2 ;  /* 0x00000001099d7824 */ /* 0x000fe200010e0603 */
[----:B------:R-:W-:Y:S01]  /*9720*/  F2FP.BF16.F32.PACK_AB R123, RZ, R123 ;  /* 0x0000007bff7b723e */ /* 0x000fe200000010ff */
[----:B------:R-:W-:Y:S01]  /*9730*/  @P1 STG.E.U16 desc[UR12][R2.64+0x2], R121 ;  /* 0x0000027902001986 */ /* 0x000fe2000c10150c */
[C---:B------:R-:W-:Y:S01]  /*9740*/  ISETP.GT.AND P6, PT, R8.reuse, 0x8, PT ;  /* 0x000000080800780c */ /* 0x040fe20003fc4270 */
[--C-:B------:R-:W-:Y:S01]  /*9750*/  @P0 IMAD.MOV.U32 R4, RZ, RZ, R156.reuse ;  /* 0x000000ffff040224 */ /* 0x100fe200078e009c */
[----:B------:R-:W-:Y:S01]  /*9760*/  ISETP.GT.AND P5, PT, R8, 0x9, PT ;  /* 0x000000090800780c */ /* 0x000fe20003fa4270 */
[--C-:B------:R-:W-:Y:S01]  /*9770*/  @P0 IMAD.MOV.U32 R5, RZ, RZ, R157.reuse ;  /* 0x000000ffff050224 */ /* 0x100fe200078e009d */
[----:B------:R-:W-:Y:S01]  /*9780*/  @P3 STG.E.U16 desc[UR12][R156.64], R122 ;  /* 0x0000007a9c003986 */ /* 0x000fe2000c10150c */
[C---:B------:R-:W-:Y:S01]  /*9790*/  ISETP.GT.AND P1, PT, R7.reuse, RZ, P6 ;  /* 0x000000ff0700720c */ /* 0x040fe20003724270 */
[-C--:B------:R-:W-:Y:S01]  /*97a0*/  FMUL R130, R130, R0.reuse ;  /* 0x0000000082827220 */ /* 0x080fe20000400000 */
[C---:B------:R-:W-:Y:S01]  /*97b0*/  ISETP.GT.AND P2, PT, R7.reuse, RZ, P5 ;  /* 0x000000ff0700720c */ /* 0x040fe20002f44270 */
[----:B------:R0:W-:Y:S01]  /*97c0*/  @P0 STG.E.U16 desc[UR12][R4.64+0x2], R123 ;  /* 0x0000027b04000986 */ /* 0x0001e2000c10150c */
[----:B------:R-:W-:Y:S01]  /*97d0*/  ISETP.GT.AND P0, PT, R7, 0x8, P6 ;  /* 0x000000080700780c */ /* 0x000fe20003704270 */
[----:B------:R-:W-:Y:S01]  /*97e0*/  FMUL R131, R131, R0 ;  /* 0x0000000083837220 */ /* 0x000fe20000400000 */
[----:B------:R-:W-:Y:S01]  /*97f0*/  F2FP.BF16.F32.PACK_AB R124, RZ, R124 ;  /* 0x0000007cff7c723e */ /* 0x000fe200000010ff */
[----:B------:R-:W-:Y:S01]  /*9800*/  IMAD.SHL.U32 R9, R14, 0x80, RZ ;  /* 0x000000800e097824 */ /* 0x000fe200078e00ff */
[----:B------:R-:W-:Y:S01]  /*9810*/  F2FP.BF16.F32.PACK_AB R125, RZ, R125 ;  /* 0x0000007dff7d723e */ /* 0x000fe200000010ff */
[----:B------:R-:W-:Y:S01]  /*9820*/  FMUL R132, R132, R0 ;  /* 0x0000000084847220 */ /* 0x000fe20000400000 */
[----:B------:R-:W-:Y:S01]  /*9830*/  F2FP.BF16.F32.PACK_AB R126, RZ, R126 ;  /* 0x0000007eff7e723e */ /* 0x000fe200000010ff */
[-C--:B------:R-:W-:Y:S01]  /*9840*/  FMUL R133, R133, R0.reuse ;  /* 0x0000000085857220 */ /* 0x080fe20000400000 */
[----:B------:R-:W-:Y:S01]  /*9850*/  ISETP.GT.AND P3, PT, R8, 0x10, PT ;  /* 0x000000100800780c */ /* 0x000fe20003f64270 */
[----:B------:R-:W-:Y:S01]  /*9860*/  @P1 STG.E.U16 desc[UR12][R2.64+0x10], R124 ;  /* 0x0000107c02001986 */ /* 0x000fe2000c10150c */
[----:B------:R-:W-:Y:S01]  /*9870*/  ISETP.GT.AND P1, PT, R7, 0x8, P5 ;  /* 0x000000080700780c */ /* 0x000fe20002f24270 */
[----:B------:R-:W-:Y:S01]  /*9880*/  FMUL R134, R134, R0 ;  /* 0x0000000086867220 */ /* 0x000fe20000400000 */
[----:B------:R-:W-:Y:S01]  /*9890*/  F2FP.BF16.F32.PACK_AB R127, RZ, R127 ;  /* 0x0000007fff7f723e */ /* 0x000fe200000010ff */
[--C-:B0-----:R-:W-:Y:S01]  /*98a0*/  @P0 IMAD.MOV.U32 R4, RZ, RZ, R156.reuse ;  /* 0x000000ffff040224 */ /* 0x101fe200078e009c */
[----:B------:R-:W-:Y:S01]  /*98b0*/  @P2 STG.E.U16 desc[UR12][R2.64+0x12], R125 ;  /* 0x0000127d02002986 */ /* 0x000fe2000c10150c */
[----:B------:R-:W-:Y:S01]  /*98c0*/  @P0 IMAD.MOV.U32 R5, RZ, RZ, R157 ;  /* 0x000000ffff050224 */ /* 0x000fe200078e009d */
[----:B------:R-:W-:Y:S01]  /*98d0*/  F2FP.BF16.F32.PACK_AB R128, RZ, R128 ;  /* 0x00000080ff80723e */ /* 0x000fe200000010ff */
[-C--:B------:R-:W-:Y:S01]  /*98e0*/  FMUL R135, R135, R0.reuse ;  /* 0x0000000087877220 */ /* 0x080fe20000400000 */
[----:B------:R-:W-:Y:S01]  /*98f0*/  ISETP.GT.AND P2, PT, R8, 0x11, PT ;  /* 0x000000110800780c */ /* 0x000fe20003f44270 */
[-C--:B------:R-:W-:Y:S01]  /*9900*/  FMUL R136, R136, R0.reuse ;  /* 0x0000000088887220 */ /* 0x080fe20000400000 */
[----:B------:R0:W-:Y:S01]  /*9910*/  @P0 STG.E.U16 desc[UR12][R4.64+0x10], R126 ;  /* 0x0000107e04000986 */ /* 0x0001e2000c10150c */
[----:B------:R-:W-:Y:S01]  /*9920*/  ISETP.GT.AND P0, PT, R7, RZ, P3 ;  /* 0x000000ff0700720c */ /* 0x000fe20001f04270 */
[-C--:B------:R-:W-:Y:S01]  /*9930*/  FMUL R137, R137, R0.reuse ;  /* 0x0000000089897220 */ /* 0x080fe20000400000 */
[----:B------:R-:W-:Y:S01]  /*9940*/  F2FP.BF16.F32.PACK_AB R129, RZ, R129 ;  /* 0x00000081ff81723e */ /* 0x000fe200000010ff */
[----:B------:R-:W-:Y:S01]  /*9950*/  FMUL R138, R138, R0 ;  /* 0x000000008a8a7220 */ /* 0x000fe20000400000 */
[----:B------:R-:W-:Y:S01]  /*9960*/  F2FP.BF16.F32.PACK_AB R130, RZ, R130 ;  /* 0x00000082ff82723e */ /* 0x000fe200000010ff */
[-C--:B------:R-:W-:Y:S01]  /*9970*/  FMUL R139, R139, R0.reuse ;  /* 0x000000008b8b7220 */ /* 0x080fe20000400000 */
[----:B------:R-:W-:Y:S01]  /*9980*/  F2FP.BF16.F32.PACK_AB R131, RZ, R131 ;  /* 0x00000083ff83723e */ /* 0x000fe200000010ff */
[-C--:B------:R-:W-:Y:S01]  /*9990*/  FMUL R140, R140, R0.reuse ;  /* 0x000000008c8c7220 */ /* 0x080fe20000400000 */
[----:B------:R-:W-:Y:S01]  /*99a0*/  SHF.L.U64.HI R15, R14, 0x7, R15 ;  /* 0x000000070e0f7819 */ /* 0x000fe2000001020f */
[----:B------:R-:W-:Y:S01]  /*99b0*/  FMUL R141, R141, R0 ;  /* 0x000000008d8d7220 */ /* 0x000fe20000400000 */
[----:B------:R-:W-:Y:S01]  /*99c0*/  LOP3.LUT R11, R9, 0x2, RZ, 0xfc, !PT ;  /* 0x00000002090b7812 */ /* 0x000fe200078efcff */
[--C-:B0-----:R-:W-:Y:S01]  /*99d0*/  @P1 IMAD.MOV.U32 R4, RZ, RZ, R156.reuse ;  /* 0x000000ffff041224 */ /* 0x101fe200078e009c */
[----:B------:R-:W-:Y:S01]  /*99e0*/  F2FP.BF16.F32.PACK_AB R132, RZ, R132 ;  /* 0x00000084ff84723e */ /* 0x000fe200000010ff */
[--C-:B------:R-:W-:Y:S01]  /*99f0*/  @P1 IMAD.MOV.U32 R5, RZ, RZ, R157.reuse ;  /* 0x000000ffff051224 */ /* 0x100fe200078e009d */
[----:B------:R-:W-:Y:S01]  /*9a00*/  F2FP.BF16.F32.PACK_AB R133, RZ, R133 ;  /* 0x00000085ff85723e */ /* 0x000fe200000010ff */
[----:B------:R-:W-:Y:S01]  /*9a10*/  FMUL R142, R142, R0 ;  /* 0x000000008e8e7220 */ /* 0x000fe20000400000 */
[----:B------:R-:W-:Y:S01]  /*9a20*/  F2FP.BF16.F32.PACK_AB R134, RZ, R134 ;  /* 0x00000086ff86723e */ /* 0x000fe200000010ff */
[-C--:B------:R-:W-:Y:S01]  /*9a30*/  FMUL R143, R143, R0.reuse ;  /* 0x000000008f8f7220 */ /* 0x080fe20000400000 */
[----:B------:R-:W-:Y:S01]  /*9a40*/  @P1 STG.E.U16 desc[UR12][R4.64+0x12], R127 ;  /* 0x0000127f04001986 */ /* 0x000fe2000c10150c */
[----:B------:R-:W-:Y:S01]  /*9a50*/  ISETP.GT.AND P1, PT, R8, 0x19, PT ;  /* 0x000000190800780c */ /* 0x000fe20003f24270 */
[-C--:B------:R-:W-:Y:S01]  /*9a60*/  FMUL R144, R144, R0.reuse ;  /* 0x0000000090907220 */ /* 0x080fe20000400000 */
[----:B------:R-:W-:Y:S01]  /*9a70*/  F2FP.BF16.F32.PACK_AB R135, RZ, R135 ;  /* 0x00000087ff87723e */ /* 0x000fe200000010ff */
[----:B------:R-:W-:Y:S01]  /*9a80*/  @P0 STG.E.U16 desc[UR12][R2.64+0x20], R128 ;  /* 0x0000208002000986 */ /* 0x000fe2000c10150c */
[----:B------:R-:W-:Y:S01]  /*9a90*/  ISETP.GT.AND P0, PT, R7, RZ, P2 ;  /* 0x000000ff0700720c */ /* 0x000fe20001704270 */
[----:B------:R-:W-:Y:S01]  /*9aa0*/  FMUL R145, R145, R0 ;  /* 0x0000000091917220 */ /* 0x000fe20000400000 */
[----:B------:R-:W-:Y:S01]  /*9ab0*/  F2FP.BF16.F32.PACK_AB R136, RZ, R136 ;  /* 0x00000088ff88723e */ /* 0x000fe200000010ff */
[-C--:B------:R-:W-:Y:S01]  /*9ac0*/  FMUL R146, R146, R0.reuse ;  /* 0x0000000092927220 */ /* 0x080fe20000400000 */
[----:B------:R-:W-:Y:S01]  /*9ad0*/  F2FP.BF16.F32.PACK_AB R137, RZ, R137 ;  /* 0x00000089ff89723e */ /* 0x000fe200000010ff */
[----:B------:R-:W-:Y:S01]  /*9ae0*/  FMUL R147, R147, R0 ;  /* 0x0000000093937220 */ /* 0x000fe20000400000 */
[----:B------:R-:W-:Y:S01]  /*9af0*/  F2FP.BF16.F32.PACK_AB R138, RZ, R138 ;  /* 0x0000008aff8a723e */ /* 0x000fe200000010ff */
[-C--:B------:R-:W-:Y:S01]  /*9b00*/  FMUL R148, R148, R0.reuse ;  /* 0x0000000094947220 */ /* 0x080fe20000400000 */
[----:B------:R-:W-:Y:S01]  /*9b10*/  F2FP.BF16.F32.PACK_AB R139, RZ, R139 ;  /* 0x0000008bff8b723e */ /* 0x000fe200000010ff */
[----:B------:R-:W-:Y:S01]  /*9b20*/  FMUL R149, R149, R0 ;  /* 0x0000000095957220 */ /* 0x000fe20000400000 */
[----:B------:R-:W-:Y:S01]  /*9b30*/  F2FP.BF16.F32.PACK_AB R140, RZ, R140 ;  /* 0x0000008cff8c723e */ /* 0x000fe200000010ff */
[-C--:B------:R-:W-:Y:S01]  /*9b40*/  FMUL R150, R150, R0.reuse ;  /* 0x0000000096967220 */ /* 0x080fe20000400000 */
[----:B------:R-:W-:Y:S01]  /*9b50*/  ISETP.GT.AND P5, PT, R8, 0x29, PT ;  /* 0x000000290800780c */ /* 0x000fe20003fa4270 */
[----:B------:R-:W-:Y:S01]  /*9b60*/  @P0 STG.E.U16 desc[UR12][R2.64+0x22], R129 ;  /* 0x0000228102000986 */ /* 0x000fe2000c10150c */
[----:B------:R-:W-:Y:S01]  /*9b70*/  ISETP.GT.AND P0, PT, R7, 0x8, P3 ;  /* 0x000000080700780c */ /* 0x000fe20001f04270 */
[-C--:B------:R-:W-:Y:S01]  /*9b80*/  FMUL R151, R151, R0.reuse ;  /* 0x0000000097977220 */ /* 0x080fe20000400000 */
[----:B------:R-:W-:Y:S01]  /*9b90*/  F2FP.BF16.F32.PACK_AB R141, RZ, R141 ;  /* 0x0000008dff8d723e */ /* 0x000fe200000010ff */
[----:B------:R-:W-:Y:S01]  /*9ba0*/  FMUL R88, R88, R0 ;  /* 0x0000000058587220 */ /* 0x000fe20000400000 */
[----:B------:R-:W-:Y:S01]  /*9bb0*/  F2FP.BF16.F32.PACK_AB R142, RZ, R142 ;  /* 0x0000008eff8e723e */ /* 0x000fe200000010ff */
[-C--:B------:R-:W-:Y:S01]  /*9bc0*/  FMUL R89, R89, R0.reuse ;  /* 0x0000000059597220 */ /* 0x080fe20000400000 */
[----:B------:R-:W-:Y:S01]  /*9bd0*/  F2FP.BF16.F32.PACK_AB R143, RZ, R143 ;  /* 0x0000008fff8f723e */ /* 0x000fe200000010ff */
[-C--:B------:R-:W-:Y:S01]  /*9be0*/  FMUL R90, R90, R0.reuse ;  /* 0x000000005a5a7220 */ /* 0x080fe20000400000 */
[----:B------:R-:W-:Y:S01]  /*9bf0*/  ISETP.GT.AND P3, PT, R8, 0x30, PT ;  /* 0x000000300800780c */ /* 0x000fe20003f64270 */
[----:B------:R-:W-:Y:S01]  /*9c00*/  FMUL R91, R91, R0 ;  /* 0x000000005b5b7220 */ /* 0x000fe20000400000 */
[----:B------:R-:W-:Y:S01]  /*9c10*/  F2FP.BF16.F32.PACK_AB R144, RZ, R144 ;  /* 0x00000090ff90723e */ /* 0x000fe200000010ff */
[----:B------:R-:W-:Y:S01]  /*9c20*/  FMUL R92, R92, R0 ;  /* 0x000000005c5c7220 */ /* 0x000fe20000400000 */
[----:B------:R-:W-:Y:S01]  /*9c30*/  F2FP.BF16.F32.PACK_AB R145, RZ, R145 ;  /* 0x00000091ff91723e */ /* 0x000fe200000010ff */
[--C-:B------:R-:W-:Y:S01]  /*9c40*/  @P0 IMAD.MOV.U32 R12, RZ, RZ, R156.reuse ;  /* 0x000000ffff0c0224 */ /* 0x100fe200078e009c */
[----:B------:R-:W-:Y:S01]  /*9c50*/  F2FP.BF16.F32.PACK_AB R146, RZ, R146 ;  /* 0x00000092ff92723e */ /* 0x000fe200000010ff */
[--C-:B------:R-:W-:Y:S01]  /*9c60*/  @P0 IMAD.MOV.U32 R13, RZ, RZ, R157.reuse ;  /* 0x000000ffff0d0224 */ /* 0x100fe200078e009d */
[----:B------:R-:W-:Y:S01]  /*9c70*/  F2FP.BF16.F32.PACK_AB R147, RZ, R147 ;  /* 0x00000093ff93723e */ /* 0x000fe200000010ff */
[----:B------:R-:W-:Y:S01]  /*9c80*/  FMUL R93, R93, R0 ;  /* 0x000000005d5d7220 */ /* 0x000fe20000400000 */
[----:B------:R-:W-:Y:S01]  /*9c90*/  F2FP.BF16.F32.PACK_AB R148, RZ, R148 ;  /* 0x00000094ff94723e */ /* 0x000fe200000010ff */
[-C--:B------:R-:W-:Y:S01]  /*9ca0*/  FMUL R94, R94, R0.reuse ;  /* 0x000000005e5e7220 */ /* 0x080fe20000400000 */
[----:B------:R0:W-:Y:S01]  /*9cb0*/  @P0 STG.E.U16 desc[UR12][R12.64+0x20], R130 ;  /* 0x000020820c000986 */ /* 0x0001e2000c10150c */
[----:B------:R-:W-:Y:S01]  /*9cc0*/  ISETP.GT.AND P0, PT, R7, 0x8, P2 ;  /* 0x000000080700780c */ /* 0x000fe20001704270 */
[-C--:B------:R-:W-:Y:S01]  /*9cd0*/  FMUL R95, R95, R0.reuse ;  /* 0x000000005f5f7220 */ /* 0x080fe20000400000 */
[----:B------:R-:W-:Y:S01]  /*9ce0*/  ISETP.GT.AND P2, PT, R8, 0x18, PT ;  /* 0x000000180800780c */ /* 0x000fe20003f44270 */
[-C--:B------:R-:W-:Y:S01]  /*9cf0*/  FMUL R96, R96, R0.reuse ;  /* 0x0000000060607220 */ /* 0x080fe20000400000 */
[----:B------:R-:W-:Y:S01]  /*9d00*/  F2FP.BF16.F32.PACK_AB R149, RZ, R149 ;  /* 0x00000095ff95723e */ /* 0x000fe200000010ff */
[----:B------:R-:W-:Y:S01]  /*9d10*/  FMUL R97, R97, R0 ;  /* 0x0000000061617220 */ /* 0x000fe20000400000 */
[----:B------:R-:W-:Y:S01]  /*9d20*/  F2FP.BF16.F32.PACK_AB R150, RZ, R150 ;  /* 0x00000096ff96723e */ /* 0x000fe200000010ff */
[-C--:B------:R-:W-:Y:S01]  /*9d30*/  FMUL R98, R98, R0.reuse ;  /* 0x0000000062627220 */ /* 0x080fe20000400000 */
[----:B------:R-:W-:Y:S01]  /*9d40*/  F2FP.BF16.F32.PACK_AB R151, RZ, R151 ;  /* 0x00000097ff97723e */ /* 0x000fe200000010ff */
[-C--:B------:R-:W-:Y:S01]  /*9d50*/  FMUL R99, R99, R0.reuse ;  /* 0x0000000063637220 */ /* 0x080fe20000400000 */
[C---:B------:R-:W-:Y:S01]  /*9d60*/  LOP3.LUT R17, R9.reuse, 0x10, RZ, 0xfc, !PT ;  /* 0x0000001009117812 */ /* 0x040fe200078efcff */
[----:B------:R-:W-:Y:S01]  /*9d70*/  FMUL R100, R100, R0 ;  /* 0x0000000064647220 */ /* 0x000fe20000400000 */
[----:B------:R-:W-:Y:S01]  /*9d80*/  F2FP.BF16.F32.PACK_AB R88, RZ, R88 ;  /* 0x00000058ff58723e */ /* 0x000fe200000010ff */
[--C-:B0-----:R-:W-:Y:S01]  /*9d90*/  @P0 IMAD.MOV.U32 R12, RZ, RZ, R156.reuse ;  /* 0x000000ffff0c0224 */ /* 0x101fe200078e009c */
[----:B------:R-:W-:Y:S01]  /*9da0*/  LOP3.LUT R19, R9, 0x12, RZ, 0xfc, !PT ;  /* 0x0000001209137812 */ /* 0x000fe200078efcff */
[----:B------:R-:W-:Y:S01]  /*9db0*/  @P0 IMAD.MOV.U32 R13, RZ, RZ, R157 ;  /* 0x000000ffff0d0224 */ /* 0x000fe200078e009d */
[----:B------:R-:W-:Y:S01]  /*9dc0*/  F2FP.BF16.F32.PACK_AB R89, RZ, R89 ;  /* 0x00000059ff59723e */ /* 0x000fe200000010ff */
[----:B------:R-:W-:Y:S01]  /*9dd0*/  FMUL R101, R101, R0 ;  /* 0x0000000065657220 */ /* 0x000fe20000400000 */
[----:B------:R-:W-:Y:S01]  /*9de0*/  F2FP.BF16.F32.PACK_AB R90, RZ, R90 ;  /* 0x0000005aff5a723e */ /* 0x000fe200000010ff */
[----:B------:R-:W-:Y:S01]  /*9df0*/  FMUL R102, R102, R0 ;  /* 0x0000000066667220 */ /* 0x000fe20000400000 */
[----:B------:R0:W-:Y:S01]  /*9e00*/  @P0 STG.E.U16 desc[UR12][R12.64+0x22], R131 ;  /* 0x000022830c000986 */ /* 0x0001e2000c10150c */
[----:B------:R-:W-:Y:S01]  /*9e10*/  IADD3 R4, P0, R9, R2, RZ ;  /* 0x0000000209047210 */ /* 0x000fe20007f1e0ff */
[-C--:B------:R-:W-:Y:S01]  /*9e20*/  FMUL R103, R103, R0.reuse ;  /* 0x0000000067677220 */ /* 0x080fe20000400000 */
[----:B------:R-:W-:Y:S01]  /*9e30*/  F2FP.BF16.F32.PACK_AB R91, RZ, R91 ;  /* 0x0000005bff5b723e */ /* 0x000fe200000010ff */
[----:B------:R-:W-:Y:S01]  /*9e40*/  FMUL R104, R104, R0 ;  /* 0x0000000068687220 */ /* 0x000fe20000400000 */
[----:B------:R-:W-:Y:S01]  /*9e50*/  F2FP.BF16.F32.PACK_AB R92, RZ, R92 ;  /* 0x0000005cff5c723e */ /* 0x000fe200000010ff */
[--C-:B------:R-:W-:Y:S01]  /*9e60*/  IMAD.X R5, R15, 0x1, R3.reuse, P0 ;  /* 0x000000010f057824 */ /* 0x100fe200000e0603 */
[----:B------:R-:W-:Y:S01]  /*9e70*/  IADD3 R20, P0, R11, R2, RZ ;  /* 0x000000020b147210 */ /* 0x000fe20007f1e0ff */
[-C--:B------:R-:W-:Y:S01]  /*9e80*/  FMUL R105, R105, R0.reuse ;  /* 0x0000000069697220 */ /* 0x080fe20000400000 */
[----:B------:R-:W-:Y:S01]  /*9e90*/  LOP3.LUT R23, R9, 0x22, RZ, 0xfc, !PT ;  /* 0x0000002209177812 */ /* 0x000fe200078efcff */
[-C--:B------:R-:W-:Y:S01]  /*9ea0*/  FMUL R106, R106, R0.reuse ;  /* 0x000000006a6a7220 */ /* 0x080fe20000400000 */
[----:B------:R-:W-:Y:S01]  /*9eb0*/  F2FP.BF16.F32.PACK_AB R93, RZ, R93 ;  /* 0x0000005dff5d723e */ /* 0x000fe200000010ff */
[----:B------:R-:W-:Y:S01]  /*9ec0*/  IMAD.X R21, R15, 0x1, R3, P0 ;  /* 0x000000010f157824 */ /* 0x000fe200000e0603 */
        /* <DEDUP_REMOVED lines=28> */
[----:B------:R-:W-:Y:S01]  /*a090*/  ISETP.GT.AND P0, PT, R7, 0x8, P2 ;  /* 0x000000080700780c */ /* 0x000fe20001704270 */
[-C--:B------:R-:W-:Y:S01]  /*a0a0*/  FMUL R119, R119, R0.reuse ;  /* 0x0000000077777220 */ /* 0x080fe20000400000 */
[----:B------:R-:W-:Y:S01]  /*a0b0*/  ISETP.GT.AND P2, PT, R8, 0x20, PT ;  /* 0x000000200800780c */ /* 0x000fe20003f44270 */
        /* <DEDUP_REMOVED lines=10> */
[----:B0-----:R-:W-:Y:S01]  /*a160*/  @P0 IMAD.MOV.U32 R12, RZ, RZ, R156 ;  /* 0x000000ffff0c0224 */ /* 0x001fe200078e009c */
[----:B------:R-:W-:Y:S01]  /*a170*/  F2FP.BF16.F32.PACK_AB R111, RZ, R111 ;  /* 0x0000006fff6f723e */ /* 0x000fe200000010ff */
[--C-:B------:R-:W-:Y:S01]  /*a180*/  @P0 IMAD.MOV.U32 R13, RZ, RZ, R157.reuse ;  /* 0x000000ffff0d0224 */ /* 0x100fe200078e009d */
[----:B------:R-:W-:Y:S01]  /*a190*/  PRMT R6, R110, 0x7610, R6 ;  /* 0x000076106e067816 */ /* 0x000fe20000000006 */
        /* <DEDUP_REMOVED lines=15> */
[----:B------:R-:W-:Y:S01]  /*a290*/  FMUL R68, R68, R0 ;  /* 0x0000000044447220 */ /* 0x000fe20000400000 */
[----:B------:R-:W-:Y:S01]  /*a2a0*/  F2FP.BF16.F32.PACK_AB R117, RZ, R117 ;  /* 0x00000075ff75723e */ /* 0x000fe200000010ff */
[--C-:B0-----:R-:W-:Y:S01]  /*a2b0*/  @P0 IMAD.MOV.U32 R12, RZ, RZ, R156.reuse ;  /* 0x000000ffff0c0224 */ /* 0x101fe200078e009c */
[----:B------:R-:W-:Y:S01]  /*a2c0*/  F2FP.BF16.F32.PACK_AB R118, RZ, R118 ;  /* 0x00000076ff76723e */ /* 0x000fe200000010ff */
[--C-:B------:R-:W-:Y:S01]  /*a2d0*/  @P0 IMAD.MOV.U32 R13, RZ, RZ, R157.reuse ;  /* 0x000000ffff0d0224 */ /* 0x100fe200078e009d */
[----:B------:R-:W-:Y:S01]  /*a2e0*/  F2FP.BF16.F32.PACK_AB R119, RZ, R119 ;  /* 0x00000077ff77723e */ /* 0x000fe200000010ff */
[----:B------:R-:W-:Y:S01]  /*a2f0*/  FMUL R69, R69, R0 ;  /* 0x0000000045457220 */ /* 0x000fe20000400000 */
[----:B------:R-:W-:Y:S01]  /*a300*/  F2FP.BF16.F32.PACK_AB R56, RZ, R56 ;  /* 0x00000038ff38723e */ /* 0x000fe200000010ff */
        /* <DEDUP_REMOVED lines=15> */
[----:B------:R-:W-:Y:S01]  /*a400*/  @P0 STG.E.U16 desc[UR12][R2.64+0x40], R136 ;  /* 0x0000408802000986 */ /* 0x000fe2000c10150c */
        /* <DEDUP_REMOVED lines=97> */
[----:B0-----:R-:W-:Y:S01]  /*aa20*/  @P0 IMAD.MOV.U32 R12, RZ, RZ, R156 ;  /* 0x000000ffff0c0224 */ /* 0x001fe200078e009c */
[----:B------:R-:W-:Y:S01]  /*aa30*/  F2FP.BF16.F32.PACK_AB R38, RZ, R38 ;  /* 0x00000026ff26723e */ /* 0x000fe200000010ff */
[----:B------:R-:W-:Y:S01]  /*aa40*/  @P0 IMAD.MOV.U32 R13, RZ, RZ, R157 ;  /* 0x000000ffff0d0224 */ /* 0x000fe200078e009d */
[----:B------:R-:W-:Y:S01]  /*aa50*/  F2FP.BF16.F32.PACK_AB R39, RZ, R39 ;  /* 0x00000027ff27723e */ /* 0x000fe200000010ff */
[----:B------:R-:W-:Y:S01]  /*aa60*/  FMUL R53, R53, R0 ;  /* 0x0000000035357220 */ /* 0x000fe20000400000 */
[----:B------:R-:W-:Y:S01]  /*aa70*/  F2FP.BF16.F32.PACK_AB R40, RZ, R40 ;  /* 0x00000028ff28723e */ /* 0x000fe200000010ff */
[-C--:B------:R-:W-:Y:S01]  /*aa80*/  FMUL R54, R54, R0.reuse ;  /* 0x0000000036367220 */ /* 0x080fe20000400000 */
[----:B------:R0:W-:Y:S01]  /*aa90*/  @P0 STG.E.U16 desc[UR12][R12.64+0x50], R142 ;  /* 0x0000508e0c000986 */ /* 0x0001e2000c10150c */
[----:B------:R-:W-:Y:S01]  /*aaa0*/  ISETP.GT.AND P0, PT, R7, 0x8, P5 ;  /* 0x000000080700780c */ /* 0x000fe20002f04270 */
[----:B------:R-:W-:Y:S01]  /*aab0*/  FMUL R0, R55, R0 ;  /* 0x0000000037007220 */ /* 0x000fe20000400000 */
[----:B------:R-:W-:-:S02]  /*aac0*/  F2FP.BF16.F32.PACK_AB R41, RZ, R41 ;  /* 0x00000029ff29723e */ /* 0x000fc400000010ff */
[----:B------:R-:W-:Y:S02]  /*aad0*/  F2FP.BF16.F32.PACK_AB R42, RZ, R42 ;  /* 0x0000002aff2a723e */ /* 0x000fe400000010ff */
[----:B------:R-:W-:Y:S02]  /*aae0*/  F2FP.BF16.F32.PACK_AB R43, RZ, R43 ;  /* 0x0000002bff2b723e */ /* 0x000fe400000010ff */
[----:B------:R-:W-:Y:S02]  /*aaf0*/  F2FP.BF16.F32.PACK_AB R44, RZ, R44 ;  /* 0x0000002cff2c723e */ /* 0x000fe400000010ff */
[----:B------:R-:W-:Y:S02]  /*ab00*/  F2FP.BF16.F32.PACK_AB R45, RZ, R45 ;  /* 0x0000002dff2d723e */ /* 0x000fe400000010ff */
[----:B------:R-:W-:Y:S01]  /*ab10*/  F2FP.BF16.F32.PACK_AB R46, RZ, R46 ;  /* 0x0000002eff2e723e */ /* 0x000fe200000010ff */
[----:B0-----:R-:W-:Y:S01]  /*ab20*/  @P0 IMAD.MOV.U32 R12, RZ, RZ, R156 ;  /* 0x000000ffff0c0224 */ /* 0x001fe200078e009c */
[----:B------:R-:W-:Y:S01]  /*ab30*/  F2FP.BF16.F32.PACK_AB R47, RZ, R47 ;  /* 0x0000002fff2f723e */ /* 0x000fe200000010ff */
[----:B------:R-:W-:Y:S01]  /*ab40*/  @P0 IMAD.MOV.U32 R13, RZ, RZ, R157 ;  /* 0x000000ffff0d0224 */ /* 0x000fe200078e009d */
[----:B------:R-:W-:-:S02]  /*ab50*/  F2FP.BF16.F32.PACK_AB R48, RZ, R48 ;  /* 0x00000030ff30723e */ /* 0x000fc400000010ff */
[----:B------:R-:W-:Y:S02]  /*ab60*/  F2FP.BF16.F32.PACK_AB R49, RZ, R49 ;  /* 0x00000031ff31723e */ /* 0x000fe400000010ff */
[----:B------:R0:W-:Y:S01]  /*ab70*/  @P0 STG.E.U16 desc[UR12][R12.64+0x52], R143 ;  /* 0x0000528f0c000986 */ /* 0x0001e2000c10150c */
[----:B------:R-:W-:Y:S02]  /*ab80*/  ISETP.GT.AND P0, PT, R7, RZ, P3 ;  /* 0x000000ff0700720c */ /* 0x000fe40001f04270 */
[----:B------:R-:W-:Y:S02]  /*ab90*/  F2FP.BF16.F32.PACK_AB R50, RZ, R50 ;  /* 0x00000032ff32723e */ /* 0x000fe400000010ff */
[----:B------:R-:W-:Y:S02]  /*aba0*/  F2FP.BF16.F32.PACK_AB R51, RZ, R51 ;  /* 0x00000033ff33723e */ /* 0x000fe400000010ff */
[----:B------:R-:W-:Y:S02]  /*abb0*/  F2FP.BF16.F32.PACK_AB R52, RZ, R52 ;  /* 0x00000034ff34723e */ /* 0x000fe400000010ff */
[----:B------:R-:W-:-:S02]  /*abc0*/  F2FP.BF16.F32.PACK_AB R53, RZ, R53 ;  /* 0x00000035ff35723e */ /* 0x000fc400000010ff */
[----:B------:R-:W-:-:S03]  /*abd0*/  F2FP.BF16.F32.PACK_AB R54, RZ, R54 ;  /* 0x00000036ff36723e */ /* 0x000fc600000010ff */
[----:B------:R-:W-:Y:S01]  /*abe0*/  @P0 STG.E.U16 desc[UR12][R2.64+0x60], R144 ;  /* 0x0000609002000986 */ /* 0x000fe2000c10150c */
[----:B------:R-:W-:-:S13]  /*abf0*/  ISETP.GT.AND P0, PT, R7, RZ, P1 ;  /* 0x000000ff0700720c */ /* 0x000fda0000f04270 */
[----:B------:R-:W-:Y:S01]  /*ac00*/  @P0 STG.E.U16 desc[UR12][R2.64+0x62], R145 ;  /* 0x0000629102000986 */ /* 0x000fe2000c10150c */
[----:B------:R-:W-:-:S13]  /*ac10*/  ISETP.GT.AND P0, PT, R7, 0x8, P3 ;  /* 0x000000080700780c */ /* 0x000fda0001f04270 */
[----:B0-----:R-:W-:Y:S02]  /*ac20*/  @P0 IMAD.MOV.U32 R12, RZ, RZ, R156 ;  /* 0x000000ffff0c0224 */ /* 0x001fe400078e009c */
[----:B------:R-:W-:-:S05]  /*ac30*/  @P0 IMAD.MOV.U32 R13, RZ, RZ, R157 ;  /* 0x000000ffff0d0224 */ /* 0x000fca00078e009d */
[----:B------:R0:W-:Y:S01]  /*ac40*/  @P0 STG.E.U16 desc[UR12][R12.64+0x60], R146 ;  /* 0x000060920c000986 */ /* 0x0001e2000c10150c */
[----:B------:R-:W-:-:S13]  /*ac50*/  ISETP.GT.AND P0, PT, R7, 0x8, P1 ;  /* 0x000000080700780c */ /* 0x000fda0000f04270 */
[----:B0-----:R-:W-:Y:S02]  /*ac60*/  @P0 IMAD.MOV.U32 R12, RZ, RZ, R156 ;  /* 0x000000ffff0c0224 */ /* 0x001fe400078e009c */
[----:B------:R-:W-:-:S05]  /*ac70*/  @P0 IMAD.MOV.U32 R13, RZ, RZ, R157 ;  /* 0x000000ffff0d0224 */ /* 0x000fca00078e009d */
[----:B------:R0:W-:Y:S01]  /*ac80*/  @P0 STG.E.U16 desc[UR12][R12.64+0x62], R147 ;  /* 0x000062930c000986 */ /* 0x0001e2000c10150c */
[----:B------:R-:W-:-:S13]  /*ac90*/  ISETP.GT.AND P0, PT, R7, RZ, P2 ;  /* 0x000000ff0700720c */ /* 0x000fda0001704270 */
[----:B------:R-:W-:Y:S01]  /*aca0*/  @P0 STG.E.U16 desc[UR12][R2.64+0x70], R148 ;  /* 0x0000709402000986 */ /* 0x000fe2000c10150c */
[----:B------:R-:W-:-:S04]  /*acb0*/  ISETP.GT.AND P0, PT, R8, 0x39, PT ;  /* 0x000000390800780c */ /* 0x000fc80003f04270 */
        /* <DEDUP_REMOVED lines=10> */
[----:B------:R-:W-:-:S05]  /*ad60*/  IADD3 R126, P6, R17, R2, RZ ;  /* 0x00000002117e7210 */ /* 0x000fca0007fde0ff */
[----:B------:R-:W-:Y:S01]  /*ad70*/  IMAD.X R127, R15, 0x1, R3, P6 ;  /* 0x000000010f7f7824 */ /* 0x000fe200030e0603 */
[----:B------:R-:W-:-:S13]  /*ad80*/  ISETP.GT.AND P6, PT, R7, 0x40, P4 ;  /* 0x000000400700780c */ /* 0x000fda00027c4270 */
[----:B------:R-:W-:Y:S01]  /*ad90*/  @P6 STG.E.U16 desc[UR12][R4.64], R88 ;  /* 0x0000005804006986 */ /* 0x000fe2000c10150c */
[----:B------:R-:W-:-:S05]  /*ada0*/  IADD3 R120, P6, R19, R2, RZ ;  /* 0x0000000213787210 */ /* 0x000fca0007fde0ff */
[----:B------:R-:W-:Y:S01]  /*adb0*/  IMAD.X R121, R15, 0x1, R3, P6 ;  /* 0x000000010f797824 */ /* 0x000fe200030e0603 */
[----:B------:R-:W-:-:S04]  /*adc0*/  ISETP.GT.AND P6, PT, R8, 0x1, PT ;  /* 0x000000010800780c */ /* 0x000fc80003fc4270 */
[----:B------:R-:W-:-:S13]  /*add0*/  ISETP.GT.AND P6, PT, R7, 0x40, P6 ;  /* 0x000000400700780c */ /* 0x000fda00037c4270 */
[----:B------:R1:W-:Y:S01]  /*ade0*/  @P6 STG.E.U16 desc[UR12][R20.64], R89 ;  /* 0x0000005914006986 */ /* 0x0003e2000c10150c */
[----:B0-----:R-:W-:-:S05]  /*adf0*/  IADD3 R12, P6, R9, R156, RZ ;  /* 0x0000009c090c7210 */ /* 0x001fca0007fde0ff */
[----:B------:R-:W-:Y:S01]  /*ae00*/  IMAD.X R13, R15, 0x1, R157, P6 ;  /* 0x000000010f0d7824 */ /* 0x000fe200030e069d */
[----:B------:R-:W-:Y:S02]  /*ae10*/  ISETP.GT.AND P6, PT, R7, 0x48, P4 ;  /* 0x000000480700780c */ /* 0x000fe400027c4270 */
[----:B-1----:R-:W-:-:S11]  /*ae20*/  LOP3.LUT R21, R9, 0x20, RZ, 0xfc, !PT ;  /* 0x0000002009157812 */ /* 0x002fd600078efcff */
[----:B------:R-:W-:Y:S01]  /*ae30*/  @P6 STG.E.U16 desc[UR12][R12.64], R90 ;  /* 0x0000005a0c006986 */ /* 0x000fe2000c10150c */
[----:B------:R-:W-:-:S05]  /*ae40*/  IADD3 R88, P6, R11, R156, RZ ;  /* 0x0000009c0b587210 */ /* 0x000fca0007fde0ff */
[----:B------:R-:W-:Y:S01]  /*ae50*/  IMAD.X R89, R15, 0x1, R157, P6 ;  /* 0x000000010f597824 */ /* 0x000fe200030e069d */
[----:B------:R-:W-:-:S04]  /*ae60*/  ISETP.GT.AND P6, PT, R8, 0x1, PT ;  /* 0x000000010800780c */ /* 0x000fc80003fc4270 */
[----:B------:R-:W-:-:S13]  /*ae70*/  ISETP.GT.AND P6, PT, R7, 0x48, P6 ;  /* 0x000000480700780c */ /* 0x000fda00037c4270 */
[----:B------:R0:W-:Y:S01]  /*ae80*/  @P6 STG.E.U16 desc[UR12][R88.64], R91 ;  /* 0x0000005b58006986 */ /* 0x0001e2000c10150c */
[----:B------:R-:W-:-:S05]  /*ae90*/  IADD3 R124, P6, R21, R2, RZ ;  /* 0x00000002157c7210 */ /* 0x000fca0007fde0ff */
[----:B------:R-:W-:Y:S01]  /*aea0*/  IMAD.X R125, R15, 0x1, R3, P6 ;  /* 0x000000010f7d7824 */ /* 0x000fe200030e0603 */
[----:B------:R-:W-:-:S04]  /*aeb0*/  ISETP.GT.AND P6, PT, R8, 0x8, PT ;  /* 0x000000080800780c */ /* 0x000fc80003fc4270 */
[----:B------:R-:W-:Y:S02]  /*aec0*/  ISETP.GT.AND P6, PT, R7, 0x40, P6 ;  /* 0x000000400700780c */ /* 0x000fe400037c4270 */
[----:B0-----:R-:W-:-:S11]  /*aed0*/  LOP3.LUT R89, R9, 0x30, RZ, 0xfc, !PT ;  /* 0x0000003009597812 */ /* 0x001fd600078efcff */
[----:B------:R0:W-:Y:S01]  /*aee0*/  @P6 STG.E.U16 desc[UR12][R126.64], R92 ;  /* 0x0000005c7e006986 */ /* 0x0001e2000c10150c */
        /* <DEDUP_REMOVED lines=8> */
[----:B------:R-:W-:-:S13]  /*af70*/  ISETP.GT.AND P6, PT, R7, 0x48, P6 ;  /* 0x000000480700780c */ /* 0x000fda00037c4270 */
[----:B------:R2:W-:Y:S01]  /*af80*/  @P6 STG.E.U16 desc[UR12][R90.64], R94 ;  /* 0x0000005e5a006986 */ /* 0x0005e2000c10150c */
[----:B0-----:R-:W-:-:S05]  /*af90*/  IADD3 R92, P6, R19, R156, RZ ;  /* 0x0000009c135c7210 */ /* 0x001fca0007fde0ff */
[----:B-1----:R-:W-:Y:S01]  /*afa0*/  IMAD.X R93, R15, 0x1, R157, P6 ;  /* 0x000000010f5d7824 */ /* 0x002fe200030e069d */
[----:B------:R-:W-:-:S04]  /*afb0*/  ISETP.GT.AND P6, PT, R8, 0x9, PT ;  /* 0x000000090800780c */ /* 0x000fc80003fc4270 */
[----:B------:R-:W-:Y:S02]  /*afc0*/  ISETP.GT.AND P6, PT, R7, 0x48, P6 ;  /* 0x000000480700780c */ /* 0x000fe400037c4270 */
[----:B--2---:R-:W-:-:S11]  /*afd0*/  LOP3.LUT R91, R9, 0x32, RZ, 0xfc, !PT ;  /* 0x00000032095b7812 */ /* 0x004fd600078efcff */
        /* <DEDUP_REMOVED lines=84> */
[----:B------:R-:W-:Y:S02]  /*b520*/  ISETP.GT.AND P6, PT, R7, 0x48, P5 ;  /* 0x000000480700780c */ /* 0x000fe40002fc4270 */
[----:B--2---:R-:W-:Y:S02]  /*b530*/  LOP3.LUT R107, R9, 0x72, RZ, 0xfc, !PT ;  /* 0x00000072096b7812 */ /* 0x004fe400078efcff */
[----:B------:R-:W-:-:S09]  /*b540*/  PRMT R6, R56, 0x7610, R6 ;  /* 0x0000761038067816 */ /* 0x000fd20000000006 */
[----:B------:R0:W-:Y:S01]  /*b550*/  @P6 STG.E.U16 desc[UR12][R108.64], R111 ;  /* 0x0000006f6c006986 */ /* 0x0001e2000c10150c */
[----:B------:R-:W-:-:S05]  /*b560*/  IADD3 R110, P6, R105, R2, RZ ;  /* 0x00000002696e7210 */ /* 0x000fca0007fde0ff */
[----:B0-----:R-:W-:Y:S01]  /*b570*/  IMAD.X R111, R15, 0x1, R3, P6 ;  /* 0x000000010f6f7824 */ /* 0x001fe200030e0603 */
[----:B------:R-:W-:-:S13]  /*b580*/  ISETP.GT.AND P6, PT, R7, 0x40, P3 ;  /* 0x000000400700780c */ /* 0x000fda0001fc4270 */
[----:B------:R0:W-:Y:S01]  /*b590*/  @P6 STG.E.U16 desc[UR12][R124.64], R112 ;  /* 0x000000707c006986 */ /* 0x0001e2000c10150c */
[----:B------:R-:W-:-:S05]  /*b5a0*/  IADD3 R120, P6, R107, R2, RZ ;  /* 0x000000026b787210 */ /* 0x000fca0007fde0ff */
[----:B------:R-:W-:Y:S01]  /*b5b0*/  IMAD.X R121, R15, 0x1, R3, P6 ;  /* 0x000000010f797824 */ /* 0x000fe200030e0603 */
        /* <DEDUP_REMOVED lines=10> */
[----:B0-----:R-:W-:-:S05]  /*b660*/  IADD3 R112, P6, R105, R156, RZ ;  /* 0x0000009c69707210 */ /* 0x001fca0007fde0ff */
[----:B-1----:R-:W-:Y:S01]  /*b670*/  IMAD.X R113, R15, 0x1, R157, P6 ;  /* 0x000000010f717824 */ /* 0x002fe200030e069d */
[----:B------:R-:W-:-:S13]  /*b680*/  ISETP.GT.AND P6, PT, R7, 0x40, P2 ;  /* 0x000000400700780c */ /* 0x000fda00017c4270 */
[----:B------:R0:W-:Y:S01]  /*b690*/  @P6 STG.E.U16 desc[UR12][R110.64], R116 ;  /* 0x000000746e006986 */ /* 0x0001e2000c10150c */
[----:B--2---:R-:W-:-:S05]  /*b6a0*/  IADD3 R114, P6, R107, R156, RZ ;  /* 0x0000009c6b727210 */ /* 0x004fca0007fde0ff */
[----:B---3--:R-:W-:Y:S01]  /*b6b0*/  IMAD.X R115, R15, 0x1, R157, P6 ;  /* 0x000000010f737824 */ /* 0x008fe200030e069d */
        /* <DEDUP_REMOVED lines=9> */
[----:B------:R-:W-:Y:S01]  /*b750*/  @P6 STG.E.U16 desc[UR12][R114.64], R119 ;  /* 0x0000007772006986 */ /* 0x000fe2000c10150c */
[----:B0-----:R-:W-:-:S05]  /*b760*/  IADD3 R116, P6, R17, R4, RZ ;  /* 0x0000000411747210 */ /* 0x001fca0007fde0ff */
[----:B-1----:R-:W-:Y:S01]  /*b770*/  IMAD.X R117, R15, 0x1, R5, P6 ;  /* 0x000000010f757824 */ /* 0x002fe200030e0605 */
[----:B------:R-:W-:-:S13]  /*b780*/  ISETP.GT.AND P6, PT, R7, 0x80, P4 ;  /* 0x000000800700780c */ /* 0x000fda00027c4270 */
[----:B------:R0:W-:Y:S01]  /*b790*/  @P6 STG.E.U16 desc[UR12][R2.64], R6 ;  /* 0x0000000602006986 */ /* 0x0001e2000c10150c */
[----:B--2---:R-:W-:-:S05]  /*b7a0*/  IADD3 R112, P6, R19, R4, RZ ;  /* 0x0000000413707210 */ /* 0x004fca0007fde0ff */
[----:B------:R-:W-:Y:S01]  /*b7b0*/  IMAD.X R113, R15, 0x1, R5, P6 ;  /* 0x000000010f717824 */ /* 0x000fe200030e0605 */
[----:B------:R-:W-:-:S04]  /*b7c0*/  ISETP.GT.AND P6, PT, R8, 0x1, PT ;  /* 0x000000010800780c */ /* 0x000fc80003fc4270 */
[----:B------:R-:W-:Y:S02]  /*b7d0*/  ISETP.GT.AND P6, PT, R7, 0x80, P6 ;  /* 0x000000800700780c */ /* 0x000fe400037c4270 */
[----:B0-----:R-:W-:-:S11]  /*b7e0*/  PRMT R6, R62, 0x7610, R6 ;  /* 0x000076103e067816 */ /* 0x001fd60000000006 */
[----:B------:R0:W-:Y:S01]  /*b7f0*/  @P6 STG.E.U16 desc[UR12][R108.64], R57 ;  /* 0x000000396c006986 */ /* 0x0001e2000c10150c */
[----:B------:R-:W-:-:S05]  /*b800*/  IADD3 R56, P6, R9, R12, RZ ;  /* 0x0000000c09387210 */ /* 0x000fca0007fde0ff */
[----:B0-----:R-:W-:Y:S01]  /*b810*/  IMAD.X R57, R15, 0x1, R13, P6 ;  /* 0x000000010f397824 */ /* 0x001fe200030e060d */
[----:B------:R-:W-:-:S13]  /*b820*/  ISETP.GT.AND P6, PT, R7, 0x88, P4 ;  /* 0x000000880700780c */ /* 0x000fda00027c4270 */
        /* <DEDUP_REMOVED lines=19> */
[----:B------:R-:W-:-:S13]  /*b960*/  ISETP.GT.AND P6, PT, R7, 0x88, P6 ;  /* 0x000000880700780c */ /* 0x000fda00037c4270 */
[----:B------:R-:W-:Y:S01]  /*b970*/  @P6 STG.E.U16 desc[UR12][R58.64], R6 ;  /* 0x000000063a006986 */ /* 0x000fe2000c10150c */
[----:B--2---:R-:W-:-:S05]  /*b980*/  IADD3 R60, P6, R19, R12, RZ ;  /* 0x0000000c133c7210 */ /* 0x004fca0007fde0ff */
[----:B---3--:R-:W-:Y:S01]  /*b990*/  IMAD.X R61, R15, 0x1, R13, P6 ;  /* 0x000000010f3d7824 */ /* 0x008fe200030e060d */
[----:B------:R-:W-:-:S04]  /*b9a0*/  ISETP.GT.AND P6, PT, R8, 0x9, PT ;  /* 0x000000090800780c */ /* 0x000fc80003fc4270 */
[----:B------:R-:W-:-:S13]  /*b9b0*/  ISETP.GT.AND P6, PT, R7, 0x88, P6 ;  /* 0x000000880700780c */ /* 0x000fda00037c4270 */
[----:B------:R0:W-:Y:S01]  /*b9c0*/  @P6 STG.E.U16 desc[UR12][R60.64], R63 ;  /* 0x0000003f3c006986 */ /* 0x0001e2000c10150c */
[----:B------:R-:W-:-:S05]  /*b9d0*/  IADD3 R62, P6, R89, R4, RZ ;  /* 0x00000004593e7210 */ /* 0x000fca0007fde0ff */
[----:B0-----:R-:W-:Y:S01]  /*b9e0*/  IMAD.X R63, R15, 0x1, R5, P6 ;  /* 0x000000010f3f7824 */ /* 0x001fe200030e0605 */
        /* <DEDUP_REMOVED lines=22> */
[----:B------:R0:W-:Y:S01]  /*bb50*/  @P6 STG.E.U16 desc[UR12][R62.64], R68 ;  /* 0x000000443e006986 */ /* 0x0001e2000c10150c */
[----:B--2---:R-:W-:-:S05]  /*bb60*/  IADD3 R66, P6, R95, R4, RZ ;  /* 0x000000045f427210 */ /* 0x004fca0007fde0ff */
[----:B---3--:R-:W-:Y:S01]  /*bb70*/  IMAD.X R67, R15, 0x1, R5, P6 ;  /* 0x000000010f437824 */ /* 0x008fe200030e0605 */
        /* <DEDUP_REMOVED lines=14> */
[----:B------:R-:W-:Y:S01]  /*bc60*/  IMAD.X R63, R15, 0x1, R5, P6 ;  /* 0x000000010f3f7824 */ /* 0x000fe200030e0605 */
[----:B------:R-:W-:-:S04]  /*bc70*/  ISETP.GT.AND P6, PT, R8, 0x20, PT ;  /* 0x000000200800780c */ /* 0x000fc80003fc4270 */
[----:B------:R-:W-:-:S13]  /*bc80*/  ISETP.GT.AND P6, PT, R7, 0x80, P6 ;  /* 0x000000800700780c */ /* 0x000fda00037c4270 */
[----:B------:R0:W-:Y:S01]  /*bc90*/  @P6 STG.E.U16 desc[UR12][R64.64], R72 ;  /* 0x0000004840006986 */ /* 0x0001e2000c10150c */
[----:B------:R-:W-:-:S05]  /*bca0*/  IADD3 R68, P6, R99, R4, RZ ;  /* 0x0000000463447210 */ /* 0x000fca0007fde0ff */
[----:B-1----:R-:W-:Y:S01]  /*bcb0*/  IMAD.X R69, R15, 0x1, R5, P6 ;  /* 0x000000010f457824 */ /* 0x002fe200030e0605 */
[----:B------:R-:W-:-:S04]  /*bcc0*/  ISETP.GT.AND P6, PT, R8, 0x21, PT ;  /* 0x000000210800780c */ /* 0x000fc80003fc4270 */
[----:B------:R-:W-:-:S13]  /*bcd0*/  ISETP.GT.AND P6, PT, R7, 0x80, P6 ;  /* 0x000000800700780c */ /* 0x000fda00037c4270 */
[----:B------:R1:W-:Y:S01]  /*bce0*/  @P6 STG.E.U16 desc[UR12][R66.64], R73 ;  /* 0x0000004942006986 */ /* 0x0003e2000c10150c */
[----:B--2---:R-:W-:-:S05]  /*bcf0*/  IADD3 R58, P6, R93, R12, RZ ;  /* 0x0000000c5d3a7210 */ /* 0x004fca0007fde0ff */
[----:B------:R-:W-:Y:S01]  /*bd00*/  IMAD.X R59, R15, 0x1, R13, P6 ;  /* 0x000000010f3b7824 */ /* 0x000fe200030e060d */
[----:B------:R-:W-:-:S04]  /*bd10*/  ISETP.GT.AND P6, PT, R8, 0x20, PT ;  /* 0x000000200800780c */ /* 0x000fc80003fc4270 */
[----:B------:R-:W-:-:S13]  /*bd20*/  ISETP.GT.AND P6, PT, R7, 0x88, P6 ;  /* 0x000000880700780c */ /* 0x000fda00037c4270 */
[----:B------:R2:W-:Y:S01]  /*bd30*/  @P6 STG.E.U16 desc[UR12][R58.64], R74 ;  /* 0x0000004a3a006986 */ /* 0x0005e2000c10150c */
[----:B---3--:R-:W-:-:S05]  /*bd40*/  IADD3 R60, P6, R95, R12, RZ ;  /* 0x0000000c5f3c7210 */ /* 0x008fca0007fde0ff */
        /* <DEDUP_REMOVED lines=9> */
[----:B-1----:R-:W-:-:S05]  /*bde0*/  IADD3 R66, P6, R103, R4, RZ ;  /* 0x0000000467427210 */ /* 0x002fca0007fde0ff */
[----:B------:R-:W-:Y:S01]  /*bdf0*/  IMAD.X R67, R15, 0x1, R5, P6 ;  /* 0x000000010f437824 */ /* 0x000fe200030e0605 */
        /* <DEDUP_REMOVED lines=9> */
[----:B------:R-:W-:-:S13]  /*be90*/  ISETP.GT.AND P6, PT, R7, 0x88, P5 ;  /* 0x000000880700780c */ /* 0x000fda0002fc4270 */
[----:B------:R3:W-:Y:S01]  /*bea0*/  @P6 STG.E.U16 desc[UR12][R60.64], R79 ;  /* 0x0000004f3c006986 */ /* 0x0007e2000c10150c */
[----:B0-----:R-:W-:-:S05]  /*beb0*/  IADD3 R62, P6, R105, R4, RZ ;  /* 0x00000004693e7210 */ /* 0x001fca0007fde0ff */
[----:B------:R-:W-:Y:S01]  /*bec0*/  IMAD.X R63, R15, 0x1, R5, P6 ;  /* 0x000000010f3f7824 */ /* 0x000fe200030e0605 */
[----:B------:R-:W-:-:S13]  /*bed0*/  ISETP.GT.AND P6, PT, R7, 0x80, P3 ;  /* 0x000000800700780c */ /* 0x000fda0001fc4270 */
[----:B------:R-:W-:Y:S01]  /*bee0*/  @P6 STG.E.U16 desc[UR12][R64.64], R80 ;  /* 0x0000005040006986 */ /* 0x000fe2000c10150c */
[----:B-1----:R-:W-:-:S05]  /*bef0*/  IADD3 R68, P6, R107, R4, RZ ;  /* 0x000000046b447210 */ /* 0x002fca0007fde0ff */
[----:B------:R-:W-:Y:S01]  /*bf00*/  IMAD.X R69, R15, 0x1, R5, P6 ;  /* 0x000000010f457824 */ /* 0x000fe200030e0605 */
[----:B------:R-:W-:-:S13]  /*bf10*/  ISETP.GT.AND P6, PT, R7, 0x80, P1 ;  /* 0x000000800700780c */ /* 0x000fda0000fc4270 */
[----:B------:R-:W-:Y:S01]  /*bf20*/  @P6 STG.E.U16 desc[UR12][R66.64], R81 ;  /* 0x0000005142006986 */ /* 0x000fe2000c10150c */
[----:B------:R-:W-:-:S05]  /*bf30*/  IADD3 R4, P6, R101, R12, RZ ;  /* 0x0000000c65047210 */ /* 0x000fca0007fde0ff */
[----:B------:R-:W-:Y:S01]  /*bf40*/  IMAD.X R5, R15, 0x1, R13, P6 ;  /* 0x000000010f057824 */ /* 0x000fe200030e060d */
[----:B------:R-:W-:-:S13]  /*bf50*/  ISETP.GT.AND P6, PT, R7, 0x88, P3 ;  /* 0x000000880700780c */ /* 0x000fda0001fc4270 */
[----:B------:R0:W-:Y:S01]  /*bf60*/  @P6 STG.E.U16 desc[UR12][R4.64], R82 ;  /* 0x0000005204006986 */ /* 0x0001e2000c10150c */
[----:B--2---:R-:W-:-:S05]  /*bf70*/  IADD3 R58, P6, R103, R12, RZ ;  /* 0x0000000c673a7210 */ /* 0x004fca0007fde0ff */
[----:B------:R-:W-:Y:S01]  /*bf80*/  IMAD.X R59, R15, 0x1, R13, P6 ;  /* 0x000000010f3b7824 */ /* 0x000fe200030e060d */
        /* <DEDUP_REMOVED lines=10> */
[----:B------:R-:W-:-:S05]  /*c030*/  IADD3 R12, P6, R9, R2, RZ ;  /* 0x00000002090c7210 */ /* 0x000fca0007fde0ff */
[----:B------:R-:W-:Y:S01]  /*c040*/  IMAD.X R13, R15, 0x1, R3, P6 ;  /* 0x000000010f0d7824 */ /* 0x000fe200030e0603 */
        /* <DEDUP_REMOVED lines=8> */
[C---:B------:R-:W-:Y:S02]  /*c0d0*/  ISETP.GT.AND P6, PT, R7.reuse, 0xc0, P4 ;  /* 0x000000c00700780c */ /* 0x040fe400027c4270 */
[----:B------:R-:W-:-:S11]  /*c0e0*/  ISETP.GT.AND P4, PT, R7, 0xc8, P4 ;  /* 0x000000c80700780c */ /* 0x000fd60002784270 */
        /* <DEDUP_REMOVED lines=8> */
[----:B------:R-:W-:-:S04]  /*c170*/  ISETP.GT.AND P6, PT, R8, 0x1, PT ;  /* 0x000000010800780c */ /* 0x000fc80003fc4270 */
[----:B------:R1:W-:Y:S01]  /*c180*/  @P4 STG.E.U16 desc[UR12][R4.64], R26 ;  /* 0x0000001a04004986 */ /* 0x0003e2000c10150c */
[----:B------:R-:W-:-:S05]  /*c190*/  IADD3 R10, P4, R11, R56, RZ ;  /* 0x000000380b0a7210 */ /* 0x000fca0007f9e0ff */
[----:B------:R-:W-:Y:S01]  /*c1a0*/  IMAD.X R11, R15, 0x1, R57, P4 ;  /* 0x000000010f0b7824 */ /* 0x000fe200020e0639 */
[----:B------:R-:W-:Y:S02]  /*c1b0*/  ISETP.GT.AND P4, PT, R7, 0xc8, P6 ;  /* 0x000000c80700780c */ /* 0x000fe40003784270 */
[----:B------:R-:W-:-:S11]  /*c1c0*/  ISETP.GT.AND P6, PT, R8, 0x8, PT ;  /* 0x000000080800780c */ /* 0x000fd60003fc4270 */
[----:B------:R3:W-:Y:S01]  /*c1d0*/  @P4 STG.E.U16 desc[UR12][R10.64], R27 ;  /* 0x0000001b0a004986 */ /* 0x0007e2000c10150c */
[----:B--2---:R-:W-:-:S05]  /*c1e0*/  IADD3 R12, P4, R21, R2, RZ ;  /* 0x00000002150c7210 */ /* 0x004fca0007f9e0ff */
[----:B------:R-:W-:Y:S01]  /*c1f0*/  IMAD.X R13, R15, 0x1, R3, P4 ;  /* 0x000000010f0d7824 */ /* 0x000fe200020e0603 */
[----:B------:R-:W-:Y:S02]  /*c200*/  ISETP.GT.AND P4, PT, R7, 0xc0, P6 ;  /* 0x000000c00700780c */ /* 0x000fe40003784270 */
[----:B------:R-:W-:-:S11]  /*c210*/  ISETP.GT.AND P6, PT, R8, 0x9, PT ;  /* 0x000000090800780c */ /* 0x000fd60003fc4270 */
[----:B------:R-:W-:Y:S01]  /*c220*/  @P4 STG.E.U16 desc[UR12][R62.64], R28 ;  /* 0x0000001c3e004986 */ /* 0x000fe2000c10150c */
[----:B------:R-:W-:-:S05]  /*c230*/  IADD3 R24, P4, R23, R2, RZ ;  /* 0x0000000217187210 */ /* 0x000fca0007f9e0ff */
[----:B0-----:R-:W-:Y:S01]  /*c240*/  IMAD.X R25, R15, 0x1, R3, P4 ;  /* 0x000000010f197824 */ /* 0x001fe200020e0603 */
[----:B------:R-:W-:-:S13]  /*c250*/  ISETP.GT.AND P4, PT, R7, 0xc0, P6 ;  /* 0x000000c00700780c */ /* 0x000fda0003784270 */
[----:B------:R-:W-:Y:S01]  /*c260*/  @P4 STG.E.U16 desc[UR12][R60.64], R29 ;  /* 0x0000001d3c004986 */ /* 0x000fe2000c10150c */
[----:B-1----:R-:W-:-:S05]  /*c270*/  IADD3 R4, P4, R17, R56, RZ ;  /* 0x0000003811047210 */ /* 0x002fca0007f9e0ff */
[----:B------:R-:W-:Y:S01]  /*c280*/  IMAD.X R5, R15, 0x1, R57, P4 ;  /* 0x000000010f057824 */ /* 0x000fe200020e0639 */
[----:B------:R-:W-:-:S04]  /*c290*/  ISETP.GT.AND P4, PT, R8, 0x8, PT ;  /* 0x000000080800780c */ /* 0x000fc80003f84270 */
[----:B------:R-:W-:-:S13]  /*c2a0*/  ISETP.GT.AND P4, PT, R7, 0xc8, P4 ;  /* 0x000000c80700780c */ /* 0x000fda0002784270 */
[----:B------:R0:W-:Y:S01]  /*c2b0*/  @P4 STG.E.U16 desc[UR12][R4.64], R30 ;  /* 0x0000001e04004986 */ /* 0x0001e2000c10150c */
[----:B---3--:R-:W-:-:S05]  /*c2c0*/  IADD3 R10, P4, R19, R56, RZ ;  /* 0x00000038130a7210 */ /* 0x008fca0007f9e0ff */
[----:B------:R-:W-:Y:S01]  /*c2d0*/  IMAD.X R11, R15, 0x1, R57, P4 ;  /* 0x000000010f0b7824 */ /* 0x000fe200020e0639 */
[----:B------:R-:W-:Y:S02]  /*c2e0*/  ISETP.GT.AND P4, PT, R7, 0xc8, P6 ;  /* 0x000000c80700780c */ /* 0x000fe40003784270 */
[----:B------:R-:W-:-:S11]  /*c2f0*/  ISETP.GT.AND P6, PT, R8, 0x10, PT ;  /* 0x000000100800780c */ /* 0x000fd60003fc4270 */
[----:B------:R1:W-:Y:S01]  /*c300*/  @P4 STG.E.U16 desc[UR12][R10.64], R31 ;  /* 0x0000001f0a004986 */ /* 0x0003e2000c10150c */
[----:B------:R-:W-:-:S05]  /*c310*/  IADD3 R16, P4, R89, R2, RZ ;  /* 0x0000000259107210 */ /* 0x000fca0007f9e0ff */
[----:B------:R-:W-:Y:S01]  /*c320*/  IMAD.X R17, R15, 0x1, R3, P4 ;  /* 0x000000010f117824 */ /* 0x000fe200020e0603 */
[----:B------:R-:W-:Y:S02]  /*c330*/  ISETP.GT.AND P4, PT, R7, 0xc0, P6 ;  /* 0x000000c00700780c */ /* 0x000fe40003784270 */
[----:B------:R-:W-:-:S11]  /*c340*/  ISETP.GT.AND P6, PT, R8, 0x11, PT ;  /* 0x000000110800780c */ /* 0x000fd60003fc4270 */
[----:B------:R2:W-:Y:S01]  /*c350*/  @P4 STG.E.U16 desc[UR12][R12.64], R32 ;  /* 0x000000200c004986 */ /* 0x0005e2000c10150c */
[----:B------:R-:W-:-:S05]  /*c360*/  IADD3 R18, P4, R91, R2, RZ ;  /* 0x000000025b127210 */ /* 0x000fca0007f9e0ff */
[----:B------:R-:W-:Y:S01]  /*c370*/  IMAD.X R19, R15, 0x1, R3, P4 ;  /* 0x000000010f137824 */ /* 0x000fe200020e0603 */
[----:B------:R-:W-:-:S13]  /*c380*/  ISETP.GT.AND P4, PT, R7, 0xc0, P6 ;  /* 0x000000c00700780c */ /* 0x000fda0003784270 */
[----:B------:R-:W-:Y:S01]  /*c390*/  @P4 STG.E.U16 desc[UR12][R24.64], R33 ;  /* 0x0000002118004986 */ /* 0x000fe2000c10150c */
[----:B0-----:R-:W-:-:S05]  /*c3a0*/  IADD3 R4, P4, R21, R56, RZ ;  /* 0x0000003815047210 */ /* 0x001fca0007f9e0ff */
[----:B------:R-:W-:Y:S01]  /*c3b0*/  IMAD.X R5, R15, 0x1, R57, P4 ;  /* 0x000000010f057824 */ /* 0x000fe200020e0639 */
[----:B------:R-:W-:-:S04]  /*c3c0*/  ISETP.GT.AND P4, PT, R8, 0x10, PT ;  /* 0x000000100800780c */ /* 0x000fc80003f84270 */
[----:B------:R-:W-:-:S13]  /*c3d0*/  ISETP.GT.AND P4, PT, R7, 0xc8, P4 ;  /* 0x000000c80700780c */ /* 0x000fda0002784270 */
[----:B------:R0:W-:Y:S01]  /*c3e0*/  @P4 STG.E.U16 desc[UR12][R4.64], R34 ;  /* 0x0000002204004986 */ /* 0x0001e2000c10150c */
[----:B-1----:R-:W-:-:S05]  /*c3f0*/  IADD3 R10, P4, R23, R56, RZ ;  /* 0x00000038170a7210 */ /* 0x002fca0007f9e0ff */
        /* <DEDUP_REMOVED lines=28> */
[----:B0-----:R-:W-:-:S05]  /*c5c0*/  IADD3 R4, P4, R95, R56, RZ ;  /* 0x000000385f047210 */ /* 0x001fca0007f9e0ff */
[----:B------:R-:W-:Y:S01]  /*c5d0*/  IMAD.X R5, R15, 0x1, R57, P4 ;  /* 0x000000010f057824 */ /* 0x000fe200020e0639 */
[----:B------:R-:W-:-:S13]  /*c5e0*/  ISETP.GT.AND P4, PT, R7, 0xc0, P6 ;  /* 0x000000c00700780c */ /* 0x000fda0003784270 */
[----:B------:R-:W-:Y:S01]  /*c5f0*/  @P4 STG.E.U16 desc[UR12][R20.64], R41 ;  /* 0x0000002914004986 */ /* 0x000fe2000c10150c */
[----:B------:R-:W-:-:S04]  /*c600*/  ISETP.GT.AND P4, PT, R8, 0x20, PT ;  /* 0x000000200800780c */ /* 0x000fc80003f84270 */
[----:B------:R-:W-:-:S13]  /*c610*/  ISETP.GT.AND P4, PT, R7, 0xc8, P4 ;  /* 0x000000c80700780c */ /* 0x000fda0002784270 */
[----:B------:R-:W-:Y:S01]  /*c620*/  @P4 STG.E.U16 desc[UR12][R16.64], R42 ;  /* 0x0000002a10004986 */ /* 0x000fe2000c10150c */
[----:B------:R-:W-:Y:S02]  /*c630*/  ISETP.GT.AND P4, PT, R7, 0xc8, P6 ;  /* 0x000000c80700780c */ /* 0x000fe40003784270 */
[----:B------:R-:W-:-:S11]  /*c640*/  ISETP.GT.AND P6, PT, R8, 0x28, PT ;  /* 0x000000280800780c */ /* 0x000fd60003fc4270 */
[----:B------:R0:W-:Y:S01]  /*c650*/  @P4 STG.E.U16 desc[UR12][R4.64], R43 ;  /* 0x0000002b04004986 */ /* 0x0001e2000c10150c */
[----:B------:R-:W-:-:S05]  /*c660*/  IADD3 R8, P4, R97, R2, RZ ;  /* 0x0000000261087210 */ /* 0x000fca0007f9e0ff */
[----:B------:R-:W-:Y:S01]  /*c670*/  IMAD.X R9, R15, 0x1, R3, P4 ;  /* 0x000000010f097824 */ /* 0x000fe200020e0603 */
[C---:B------:R-:W-:Y:S02]  /*c680*/  ISETP.GT.AND P4, PT, R7.reuse, 0xc0, P6 ;  /* 0x000000c00700780c */ /* 0x040fe40003784270 */
[----:B------:R-:W-:-:S11]  /*c690*/  ISETP.GT.AND P6, PT, R7, 0xc8, P6 ;  /* 0x000000c80700780c */ /* 0x000fd600037c4270 */
[----:B------:R2:W-:Y:S01]  /*c6a0*/  @P4 STG.E.U16 desc[UR12][R8.64], R44 ;  /* 0x0000002c08004986 */ /* 0x0005e2000c10150c */
[----:B-1----:R-:W-:-:S05]  /*c6b0*/  IADD3 R10, P4, R99, R2, RZ ;  /* 0x00000002630a7210 */ /* 0x002fca0007f9e0ff */
[----:B------:R-:W-:Y:S01]  /*c6c0*/  IMAD.X R11, R15, 0x1, R3, P4 ;  /* 0x000000010f0b7824 */ /* 0x000fe200020e0603 */
[C---:B------:R-:W-:Y:S02]  /*c6d0*/  ISETP.GT.AND P4, PT, R7.reuse, 0xc0, P5 ;  /* 0x000000c00700780c */ /* 0x040fe40002f84270 */
[----:B------:R-:W-:-:S11]  /*c6e0*/  ISETP.GT.AND P5, PT, R7, 0xc8, P5 ;  /* 0x000000c80700780c */ /* 0x000fd60002fa4270 */
[----:B------:R1:W-:Y:S01]  /*c6f0*/  @P4 STG.E.U16 desc[UR12][R10.64], R45 ;  /* 0x0000002d0a004986 */ /* 0x0003e2000c10150c */
[----:B0-----:R-:W-:-:S05]  /*c700*/  IADD3 R4, P4, R97, R56, RZ ;  /* 0x0000003861047210 */ /* 0x001fca0007f9e0ff */
[----:B------:R-:W-:Y:S01]  /*c710*/  IMAD.X R5, R15, 0x1, R57, P4 ;  /* 0x000000010f057824 */ /* 0x000fe200020e0639 */
[----:B--2---:R-:W-:-:S04]  /*c720*/  IADD3 R8, P4, R99, R56, RZ ;  /* 0x0000003863087210 */ /* 0x004fc80007f9e0ff */
[----:B------:R0:W-:Y:S01]  /*c730*/  @P6 STG.E.U16 desc[UR12][R4.64], R46 ;  /* 0x0000002e04006986 */ /* 0x0001e2000c10150c */
[----:B------:R-:W-:Y:S01]  /*c740*/  IMAD.X R9, R15, 0x1, R57, P4 ;  /* 0x000000010f097824 */ /* 0x000fe200020e0639 */
[----:B-1----:R-:W-:Y:S02]  /*c750*/  IADD3 R10, P6, R101, R2, RZ ;  /* 0x00000002650a7210 */ /* 0x002fe40007fde0ff */
[C---:B------:R-:W-:Y:S02]  /*c760*/  ISETP.GT.AND P4, PT, R7.reuse, 0xc0, P1 ;  /* 0x000000c00700780c */ /* 0x040fe40000f84270 */
[----:B------:R1:W-:Y:S01]  /*c770*/  @P5 STG.E.U16 desc[UR12][R8.64], R47 ;  /* 0x0000002f08005986 */ /* 0x0003e2000c10150c */
[----:B------:R-:W-:Y:S01]  /*c780*/  ISETP.GT.AND P5, PT, R7, 0xc0, P3 ;  /* 0x000000c00700780c */ /* 0x000fe20001fa4270 */
[----:B------:R-:W-:Y:S01]  /*c790*/  IMAD.X R11, R15, 0x1, R3, P6 ;  /* 0x000000010f0b7824 */ /* 0x000fe200030e0603 */
[C---:B------:R-:W-:Y:S02]  /*c7a0*/  ISETP.GT.AND P3, PT, R7.reuse, 0xc8, P3 ;  /* 0x000000c80700780c */ /* 0x040fe40001f64270 */
[----:B------:R-:W-:-:S02]  /*c7b0*/  ISETP.GT.AND P1, PT, R7, 0xc8, P1 ;  /* 0x000000c80700780c */ /* 0x000fc40000f24270 */
[----:B0-----:R-:W-:-:S05]  /*c7c0*/  IADD3 R4, P6, R103, R2, RZ ;  /* 0x0000000267047210 */ /* 0x001fca0007fde0ff */
[----:B------:R-:W-:Y:S01]  /*c7d0*/  IMAD.X R5, R15, 0x1, R3, P6 ;  /* 0x000000010f057824 */ /* 0x000fe200030e0603 */
[-C--:B------:R-:W-:Y:S01]  /*c7e0*/  IADD3 R12, P6, R103, R56.reuse, RZ ;  /* 0x00000038670c7210 */ /* 0x080fe20007fde0ff */
[----:B------:R-:W-:Y:S01]  /*c7f0*/  @P5 STG.E.U16 desc[UR12][R10.64], R48 ;  /* 0x000000300a005986 */ /* 0x000fe2000c10150c */
[----:B-1----:R-:W-:-:S03]  /*c800*/  IADD3 R8, P5, R101, R56, RZ ;  /* 0x0000003865087210 */ /* 0x002fc60007fbe0ff */
[C-C-:B------:R-:W-:Y:S01]  /*c810*/  IMAD.X R13, R15.reuse, 0x1, R57.reuse, P6 ;  /* 0x000000010f0d7824 */ /* 0x140fe200030e0639 */
[----:B------:R0:W-:Y:S01]  /*c820*/  @P4 STG.E.U16 desc[UR12][R4.64], R49 ;  /* 0x0000003104004986 */ /* 0x0001e2000c10150c */
[----:B------:R-:W-:Y:S01]  /*c830*/  IMAD.X R9, R15, 0x1, R57, P5 ;  /* 0x000000010f097824 */ /* 0x000fe200028e0639 */
[C---:B------:R-:W-:Y:S02]  /*c840*/  ISETP.GT.AND P4, PT, R7.reuse, 0xc0, P2 ;  /* 0x000000c00700780c */ /* 0x040fe40001784270 */
[C---:B------:R-:W-:Y:S02]  /*c850*/  ISETP.GT.AND P5, PT, R7.reuse, 0xc0, P0 ;  /* 0x000000c00700780c */ /* 0x040fe400007a4270 */
[C---:B------:R-:W-:Y:S01]  /*c860*/  ISETP.GT.AND P2, PT, R7.reuse, 0xc8, P2 ;  /* 0x000000c80700780c */ /* 0x040fe20001744270 */
[----:B------:R1:W-:Y:S01]  /*c870*/  @P3 STG.E.U16 desc[UR12][R8.64], R50 ;  /* 0x0000003208003986 */ /* 0x0003e2000c10150c */
[----:B------:R-:W-:Y:S02]  /*c880*/  ISETP.GT.AND P0, PT, R7, 0xc8, P0 ;  /* 0x000000c80700780c */ /* 0x000fe40000704270 */
[C---:B------:R-:W-:Y:S01]  /*c890*/  IADD3 R6, P3, R105.reuse, R56, RZ ;  /* 0x0000003869067210 */ /* 0x040fe20007f7e0ff */
[----:B------:R1:W-:Y:S01]  /*c8a0*/  @P1 STG.E.U16 desc[UR12][R12.64], R51 ;  /* 0x000000330c001986 */ /* 0x0003e2000c10150c */
[----:B0-----:R-:W-:-:S02]  /*c8b0*/  IADD3 R4, P6, R105, R2, RZ ;  /* 0x0000000269047210 */ /* 0x001fc40007fde0ff */
[----:B------:R-:W-:Y:S01]  /*c8c0*/  IADD3 R2, P1, R107, R2, RZ ;  /* 0x000000026b027210 */ /* 0x000fe20007f3e0ff */
[C---:B------:R-:W-:Y:S02]  /*c8d0*/  IMAD.X R7, R15.reuse, 0x1, R57, P3 ;  /* 0x000000010f077824 */ /* 0x040fe400018e0639 */
[--C-:B------:R-:W-:Y:S01]  /*c8e0*/  IMAD.X R5, R15, 0x1, R3.reuse, P6 ;  /* 0x000000010f057824 */ /* 0x100fe200030e0603 */
[----:B------:R-:W-:Y:S01]  /*c8f0*/  IADD3 R10, P6, R107, R56, RZ ;  /* 0x000000386b0a7210 */ /* 0x000fe20007fde0ff */
[----:B------:R-:W-:-:S03]  /*c900*/  IMAD.X R3, R15, 0x1, R3, P1 ;  /* 0x000000010f037824 */ /* 0x000fc600008e0603 */
[----:B------:R1:W-:Y:S04]  /*c910*/  @P4 STG.E.U16 desc[UR12][R4.64], R52 ;  /* 0x0000003404004986 */ /* 0x0003e8000c10150c */
[----:B------:R1:W-:Y:S04]  /*c920*/  @P5 STG.E.U16 desc[UR12][R2.64], R53 ;  /* 0x0000003502005986 */ /* 0x0003e8000c10150c */
[----:B------:R1:W-:Y:S01]  /*c930*/  @P2 STG.E.U16 desc[UR12][R6.64], R54 ;  /* 0x0000003606002986 */ /* 0x0003e2000c10150c */
[----:B------:R-:W-:Y:S05]  /*c940*/  @!P0 EXIT ;  /* 0x000000000000894d */ /* 0x000fea0003800000 */
[----:B------:R-:W-:Y:S01]  /*c950*/  F2FP.BF16.F32.PACK_AB R0, RZ, R0 ;  /* 0x00000000ff00723e */ /* 0x000fe200000010ff */
[----:B------:R-:W-:-:S05]  /*c960*/  IMAD.X R11, R15, 0x1, R57, P6 ;  /* 0x000000010f0b7824 */ /* 0x000fca00030e0639 */
[----:B------:R-:W-:Y:S01]  /*c970*/  STG.E.U16 desc[UR12][R10.64], R0 ;  /* 0x000000000a007986 */ /* 0x000fe2000c10150c */
[----:B------:R-:W-:Y:S05]  /*c980*/  EXIT ;  /* 0x000000000000794d */ /* 0x000fea0003800000 */
.L_x_10:
[----:B------:R-:W-:-:S13]  /*c990*/  ISETP.NE.AND P0, PT, R10, RZ, PT ;  /* 0x000000ff0a00720c */ /* 0x000fda0003f05270 */
[----:B------:R-:W-:Y:S05]  /*c9a0*/  @P0 EXIT ;  /* 0x000000000000094d */ /* 0x000fea0003800000 */
[----:B------:R-:W-:-:S13]  /*c9b0*/  ELECT P0, URZ, PT ;  /* 0x00000000003f782f */ /* 0x000fda0003800000 */
[----:B------:R-:W-:Y:S05]  /*c9c0*/  @!P0 BRA `(.L_x_243) ;  /* 0x0000000400f48947 */ /* 0x000fea0003800000 */
[----:B------:R-:W-:-:S13]  /*c9d0*/  ISETP.GE.AND P0, PT, R18, 0x1, PT ;  /* 0x000000011200780c */ /* 0x000fda0003f06270 */
[----:B------:R-:W-:Y:S05]  /*c9e0*/  @!P0 BRA `(.L_x_243) ;  /* 0x0000000400ec8947 */ /* 0x000fea0003800000 */
[----:B0----5:R-:W0:Y:S01]  /*c9f0*/  S2R R2, SR_CTAID.X ;  /* 0x0000000000027919 */ /* 0x021e220000002500 */
[----:B------:R-:W1:Y:S01]  /*ca00*/  LDC.64 R10, c[0x0][0x4f8] ;  /* 0x00013e00ff0a7b82 */ /* 0x000e620000000a00 */
[----:B------:R-:W-:Y:S01]  /*ca10*/  ULDC.64 UR4, c[0x0][0x4c0] ;  /* 0x0001300000047ab9 */ /* 0x000fe20000000a00 */
[----:B------:R-:W-:Y:S01]  /*ca20*/  LOP3.LUT P0, RZ, R13, 0x1f, RZ, 0xc0, !PT ;  /* 0x0000001f0dff7812 */ /* 0x000fe2000780c0ff */
[----:B------:R-:W-:Y:S01]  /*ca30*/  IMAD.SHL.U32 R7, R7, 0x40, RZ ;  /* 0x0000004007077824 */ /* 0x000fe200078e00ff */
[----:B------:R-:W-:Y:S01]  /*ca40*/  ISETP.NE.AND P2, PT, R4, RZ, PT ;  /* 0x000000ff0400720c */ /* 0x000fe20003f45270 */
[----:B------:R-:W-:Y:S01]  /*ca50*/  VIADD R18, R8, 0x1 ;  /* 0x0000000108127836 */ /* 0x000fe20000000000 */
[----:B------:R-:W-:Y:S01]  /*ca60*/  ISETP.NE.OR P0, PT, R4, RZ, !P0 ;  /* 0x000000ff0400720c */ /* 0x000fe20004705670 */
[----:B------:R-:W-:Y:S01]  /*ca70*/  IMAD.MOV.U32 R17, RZ, RZ, RZ ;  /* 0x000000ffff117224 */ /* 0x000fe200078e00ff */
[----:B------:R-:W2:Y:S01]  /*ca80*/  LDC R0, c[0x0][0x500] ;  /* 0x00014000ff007b82 */ /* 0x000ea20000000800 */
[----:B------:R-:W-:Y:S01]  /*ca90*/  LOP3.LUT R16, R6, 0x2, RZ, 0xfc, !PT ;  /* 0x0000000206107812 */ /* 0x000fe200078efcff */
[----:B-1----:R-:W-:Y:S01]  /*caa0*/  IMAD R10, R5, UR4, R10 ;  /* 0x00000004050a7c24 */ /* 0x002fe2000f8e020a */
[----:B------:R-:W-:Y:S01]  /*cab0*/  ULDC UR4, c[0x0][0x4c8] ;  /* 0x0001320000047ab9 */ /* 0x000fe20000000800 */
[----:B------:R-:W-:-:S02]  /*cac0*/  IMAD R11, R152, UR5, R11 ;  /* 0x00000005980b7c24 */ /* 0x000fc4000f8e020b */
[----:B0-----:R-:W-:Y:S02]  /*cad0*/  IMAD.SHL.U32 R5, R2, 0x100, RZ ;  /* 0x0000010002057824 */ /* 0x001fe400078e00ff */
[----:B--2---:R-:W-:Y:S02]  /*cae0*/  IMAD R4, R3, UR4, R0 ;  /* 0x0000000403047c24 */ /* 0x004fe4000f8e0200 */
[----:B------:R-:W-:Y:S02]  /*caf0*/  IMAD.MOV.U32 R0, RZ, RZ, 0x1 ;  /* 0x00000001ff007424 */ /* 0x000fe400078e00ff */
[----:B------:R-:W-:Y:S02]  /*cb00*/  IMAD.MOV.U32 R2, RZ, RZ, RZ ;  /* 0x000000ffff027224 */ /* 0x000fe400078e00ff */
[C---:B------:R-:W-:Y:S02]  /*cb10*/  VIADD R13, R5.reuse, 0x40 ;  /* 0x00000040050d7836 */ /* 0x040fe40000000000 */
[----:B------:R-:W-:-:S02]  /*cb20*/  VIADD R14, R5, 0x80 ;  /* 0x00000080050e7836 */ /* 0x000fc40000000000 */
[----:B------:R-:W-:-:S07]  /*cb30*/  VIADD R15, R5, 0xc0 ;  /* 0x000000c0050f7836 */ /* 0x000fce0000000000 */
.L_x_247:
[----:B------:R-:W0:Y:S01]  /*cb40*/  S2R R12, SR_CgaCtaId ;  /* 0x00000000000c7919 */ /* 0x000e220000008800 */
[----:B------:R-:W-:-:S04]  /*cb50*/  MOV R3, 0x400 ;  /* 0x0000040000037802 */ /* 0x000fc80000000f00 */
[----:B0-----:R-:W-:Y:S02]  /*cb60*/  LEA R9, R12, R3, 0x18 ;  /* 0x000000030c097211 */ /* 0x001fe400078ec0ff */
[----:B------:R-:W-:-:S03]  /*cb70*/  SHF.L.U32 R3, R0, 0x1f, RZ ;  /* 0x0000001f00037819 */ /* 0x000fc600000006ff */
[----:B------:R-:W-:-:S07]  /*cb80*/  IMAD R12, R2, 0x8, R9 ;  /* 0x00000008020c7824 */ /* 0x000fce00078e0209 */
.L_x_244:
[----:B0-----:R0:W1:Y:S02]  /*cb90*/  SYNCS.PHASECHK.TRANS64.TRYWAIT P1, [R12+URZ+0x37058], R3 ;  /* 0x037058030c0075a7 */ /* 0x001064000802017f */
[----:B-1----:R-:W-:Y:S05]  /*cba0*/  @!P1 NANOSLEEP.SYNCS 0x989680 ;  /* 0x009896800000995d */ /* 0x002fea0003900000 */
[----:B------:R-:W1:Y:S02]  /*cbb0*/  @!P1 SYNCS.PHASECHK.TRANS64 P1, [R12+URZ+0x37058], R3 ;  /* 0x037058030c0095a7 */ /* 0x000e64000802007f */
[----:B-1----:R-:W-:Y:S05]  /*cbc0*/  @!P1 BRA `(.L_x_244) ;  /* 0xfffffffc00f09947 */ /* 0x002fea000383ffff */
[----:B0-----:R-:W0:Y:S02]  /*cbd0*/  @!P2 LDC R3, c[0x0][0x580] ;  /* 0x00016000ff03ab82 */ /* 0x001e240000000800 */
[----:B0-----:R0:W-:Y:S02]  /*cbe0*/  @!P2 SYNCS.ARRIVE.TRANS64 RZ, [R12+URZ+0x37000], R3 ;  /* 0x037000030cffa9a7 */ /* 0x0011e4000800003f */
[----:B0-----:R-:W-:-:S04]  /*cbf0*/  PRMT R3, R16, 0x9910, RZ ;  /* 0x0000991010037816 */ /* 0x001fc800000000ff */
[----:B------:R-:W-:-:S13]  /*cc00*/  ISETP.NE.AND P1, PT, R3, 0x2, PT ;  /* 0x000000020300780c */ /* 0x000fda0003f25270 */
[----:B------:R-:W-:Y:S05]  /*cc10*/  @P1 BRA `(.L_x_245) ;  /* 0x0000000000041947 */ /* 0x000fea0003800000 */
[----:B------:R-:W-:Y:S01]  /*cc20*/  BPT.TRAP 0x1 ;  /* 0x000000040000795c */ /* 0x000fe20000300000 */
.L_x_245:
[----:B------:R-:W-:Y:S05]  /*cc30*/  @P0 BRA `(.L_x_246) ;  /* 0x0000000000040947 */ /* 0x000fea0003800000 */
[----:B------:R-:W-:Y:S01]  /*cc40*/  BPT.TRAP 0x1 ;  /* 0x000000040000795c */ /* 0x000fe20000300000 */
.L_x_246:
[----:B------:R-:W-:Y:S01]  /*cc50*/  ULDC UR6, c[0x0][0x490] ;  /* 0x0001240000067ab9 */ /* 0x000fe20000000800 */
[C---:B------:R-:W-:Y:S01]  /*cc60*/  R2UR UR11, R17.reuse ;  /* 0x00000000110b72ca */ /* 0x040fe200000e0000 */
[----:B------:R-:W-:Y:S01]  /*cc70*/  UISETP.NE.AND UP0, UPT, UR6, 0x1, UPT ;  /* 0x000000010600788c */ /* 0x000fe2000bf05270 */
[----:B------:R-:W-:Y:S01]  /*cc80*/  R2UR UR27, R17 ;  /* 0x00000000111b72ca */ /* 0x000fe200000e0000 */
[----:B------:R-:W-:Y:S01]  /*cc90*/  ULDC UR10, c[0x0][0x49c] ;  /* 0x00012700000a7ab9 */ /* 0x000fe20000000800 */
[----:B------:R-:W-:Y:S01]  /*cca0*/  ULDC UR35, c[0x0][0x4a8] ;  /* 0x00012a0000237ab9 */ /* 0x000fe20000000800 */
[----:B------:R-:W-:Y:S01]  /*ccb0*/  UISETP.NE.AND UP1, UPT, UR10, 0x1, UPT ;  /* 0x000000010a00788c */ /* 0x000fe2000bf25270 */
[----:B------:R-:W-:Y:S01]  /*ccc0*/  IMAD.U32 R3, R11, 0x20, R10 ;  /* 0x000000200b037824 */ /* 0x000fe200078e000a */
[----:B------:R-:W-:Y:S01]  /*ccd0*/  UIADD3 UR14, -UR6, URZ, URZ ;  /* 0x0000003f060e7290 */ /* 0x000fe2000fffe13f */
[----:B------:R-:W-:Y:S01]  /*cce0*/  R2UR UR24, R2 ;  /* 0x00000000021872ca */ /* 0x000fe200000e0000 */
[----:B------:R-:W-:Y:S01]  /*ccf0*/  ULDC UR34, c[0x0][0x4cc] ;  /* 0x0001330000227ab9 */ /* 0x000fe20000000800 */
[----:B------:R-:W-:Y:S01]  /*cd00*/  IMAD.U32 R3, R4, 0x400, R3 ;  /* 0x0000040004037824 */ /* 0x000fe200078e0003 */
[----:B------:R-:W-:Y:S01]  /*cd10*/  R2UR UR25, R12 ;  /* 0x000000000c1972ca */ /* 0x000fe200000e0000 */
[----:B------:R-:W-:Y:S01]  /*cd20*/  @UP0 ULDC UR4, c[0x0][0x494] ;  /* 0x0001250000040ab9 */ /* 0x000fe20000000800 */
[----:B------:R-:W-:Y:S01]  /*cd30*/  @UP0 ULDC UR7, c[0x0][0x498] ;  /* 0x0001260000070ab9 */ /* 0x000fe20000000800 */
[----:B------:R-:W-:Y:S01]  /*cd40*/  UIMAD.WIDE.U32 UR4, UR11, UR4, URZ ;  /* 0x000000040b0472a5 */ /* 0x000fe2000f8e003f */
[----:B------:R-:W-:Y:S01]  /*cd50*/  R2UR UR26, R5 ;  /* 0x00000000051a72ca */ /* 0x000fe200000e0000 */
[----:B------:R-:W-:Y:S01]  /*cd60*/  @UP1 ULDC.64 UR8, c[0x0][0x4a0] ;  /* 0x0001280000081ab9 */ /* 0x000fe20000000a00 */
[----:B------:R-:W-:Y:S01]  /*cd70*/  ULDC UR38, c[0x0][0x4ec] ;  /* 0x00013b0000267ab9 */ /* 0x000fe20000000800 */
[----:B------:R-:W-:Y:S01]  /*cd80*/  @UP0 USHF.R.U32.HI UR11, URZ, UR7, UR5 ;  /* 0x000000073f0b0299 */ /* 0x000fe20008011605 */
[----:B------:R-:W-:Y:S01]  /*cd90*/  VIADD R18, R18, 0xffffffff ;  /* 0xffffffff12127836 */ /* 0x000fe20000000000 */
[----:B------:R-:W-:Y:S01]  /*cda0*/  UISETP.NE.AND UP0, UPT, UR35, 0x1, UPT ;  /* 0x000000012300788c */ /* 0x000fe2000bf05270 */
[----:B------:R-:W-:Y:S01]  /*cdb0*/  R2UR UR22, R13 ;  /* 0x000000000d1672ca */ /* 0x000fe200000e0000 */
[----:B------:R-:W-:Y:S01]  /*cdc0*/  UIMAD.WIDE.U32 UR4, UR11, UR8, URZ ;  /* 0x000000080b0472a5 */ /* 0x000fe2000f8e003f */
[----:B------:R-:W-:Y:S01]  /*cdd0*/  R2UR UR40, R7 ;  /* 0x00000000072872ca */ /* 0x000fe200000e0000 */
[----:B------:R-:W-:Y:S01]  /*cde0*/  UIMAD UR14, UR11, UR14, UR27 ;  /* 0x0000000e0b0e72a4 */ /* 0x000fe2000f8e021b */
[----:B------:R-:W-:Y:S01]  /*cdf0*/  R2UR UR18, R14 ;  /* 0x000000000e1272ca */ /* 0x000fe200000e0000 */
[----:B------:R-:W-:Y:S01]  /*ce00*/  UMOV UR15, UR11 ;  /* 0x0000000b000f7c82 */ /* 0x000fe20008000000 */
[----:B------:R-:W-:Y:S01]  /*ce10*/  @UP1 USHF.R.U32.HI UR15, URZ, UR9, UR5 ;  /* 0x000000093f0f1299 */ /* 0x000fe20008011605 */
[----:B------:R-:W-:Y:S01]  /*ce20*/  R2UR UR6, R15 ;  /* 0x000000000f0672ca */ /* 0x000fe200000e0000 */
[----:B------:R-:W-:Y:S01]  /*ce30*/  UIMAD UR34, UR14, UR34, UR38 ;  /* 0x000000220e2272a4 */ /* 0x000fe2000f8e0226 */
[----:B------:R-:W-:Y:S01]  /*ce40*/  R2UR UR5, R9 ;  /* 0x00000000090572ca */ /* 0x000fe200000e0000 */
[----:B------:R-:W-:Y:S01]  /*ce50*/  @UP0 ULDC UR32, c[0x0][0x4ac] ;  /* 0x00012b0000200ab9 */ /* 0x000fe20000000800 */
[----:B------:R-:W-:Y:S01]  /*ce60*/  IMAD R9, R2, 0x1000, R9 ;  /* 0x0000100002097824 */ /* 0x000fe200078e0209 */
[----:B------:R-:W-:Y:S01]  /*ce70*/  UIMAD.WIDE.U32 UR32, UR15, UR32, URZ ;  /* 0x000000200f2072a5 */ /* 0x000fe2000f8e003f */
[----:B------:R-:W-:Y:S01]  /*ce80*/  ISETP.GT.AND P3, PT, R18, 0x1, PT ;  /* 0x000000011200780c */ /* 0x000fe20003f64270 */
[----:B------:R-:W-:Y:S01]  /*ce90*/  @UP0 ULDC UR41, c[0x0][0x4b0] ;  /* 0x00012c0000290ab9 */ /* 0x000fe20000000800 */
[----:B------:R-:W-:Y:S01]  /*cea0*/  UMOV UR14, UR15 ;  /* 0x0000000f000e7c82 */ /* 0x000fe20008000000 */
[----:B------:R-:W-:Y:S01]  /*ceb0*/  R2UR UR4, R9 ;  /* 0x00000000090472ca */ /* 0x000fe200000e0000 */
[----:B------:R-:W-:Y:S01]  /*cec0*/  @UP0 USHF.R.U32.HI UR14, URZ, UR41, UR33 ;  /* 0x000000293f0e0299 */ /* 0x000fe20008011621 */
[----:B------:R-:W-:Y:S01]  /*ced0*/  VIADD R2, R2, 0x1 ;  /* 0x0000000102027836 */ /* 0x000fe20000000000 */
[----:B------:R-:W-:Y:S01]  /*cee0*/  R2UR UR32, R3 ;  /* 0x00000000032072ca */ /* 0x000fe200000e0000 */
[----:B------:R-:W-:Y:S01]  /*cef0*/  ULDC.64 UR16, c[0x0][0x198] ;  /* 0x0000660000107ab9 */ /* 0x000fe20000000a00 */
[----:B------:R-:W-:Y:S01]  /*cf00*/  UIADD3 UR38, -UR15, URZ, URZ ;  /* 0x0000003f0f267290 */ /* 0x000fe2000fffe13f */
[----:B------:R-:W-:Y:S01]  /*cf10*/  VIADD R17, R17, 0x20 ;  /* 0x0000002011117836 */ /* 0x000fe20000000000 */
[----:B------:R-:W-:Y:S01]  /*cf20*/  UIADD3 UR28, UP1, UR16, 0xf0, URZ ;  /* 0x000000f0101c7890 */ /* 0x000fe2000ff3e03f */
[----:B------:R-:W-:Y:S01]  /*cf30*/  ISETP.NE.AND P1, PT, R2, 0xb, PT ;  /* 0x0000000b0200780c */ /* 0x000fe20003f25270 */
[----:B------:R-:W-:-:S02]  /*cf40*/  UIADD3 UR33, -UR14, URZ, URZ ;  /* 0x0000003f0e217290 */ /* 0x000fc4000fffe13f */
[----:B------:R-:W-:Y:S01]  /*cf50*/  ULEA UR24, UR24, UR5, 0xe ;  /* 0x0000000518187291 */ /* 0x000fe2000f8e703f */
[----:B------:R-:W-:Y:S01]  /*cf60*/  SEL R3, RZ, 0x1, P1 ;  /* 0x00000001ff037807 */ /* 0x000fe20000800000 */
[----:B------:R-:W-:Y:S01]  /*cf70*/  UIMAD UR11, UR10, UR38, UR11 ;  /* 0x000000260a0b72a4 */ /* 0x000fe2000f8e020b */
[----:B------:R-:W-:Y:S01]  /*cf80*/  SEL R2, R2, RZ, P1 ;  /* 0x000000ff02027207 */ /* 0x000fe20000800000 */
[----:B------:R-:W-:Y:S01]  /*cf90*/  UIADD3 UR36, UP2, UR16, 0x1f0, URZ ;  /* 0x000001f010247890 */ /* 0x000fe2000ff5e03f */
[----:B------:R-:W-:Y:S01]  /*cfa0*/  LOP3.LUT R0, R0, R3, RZ, 0x3c, !PT ;  /* 0x0000000300007212 */ /* 0x000fe200078e3cff */
[----:B------:R-:W-:Y:S02]  /*cfb0*/  UIADD3 UR25, UR25, 0x37000, URZ ;  /* 0x0003700019197890 */ /* 0x000fe4000fffe03f */
[----:B------:R-:W-:Y:S02]  /*cfc0*/  UIADD3.X UR29, URZ, UR17, URZ, UP1, !UPT ;  /* 0x000000113f1d7290 */ /* 0x000fe40008ffe43f */
[----:B------:R-:W-:-:S02]  /*cfd0*/  UIMAD UR10, UR35, UR33, UR15 ;  /* 0x00000021230a72a4 */ /* 0x000fc4000f8e020f */
[----:B------:R-:W-:Y:S01]  /*cfe0*/  UIADD3 UR20, UR24, 0x1000, URZ ;  /* 0x0000100018147890 */ /* 0x000fe2000fffe03f */
[----:B------:R-:W-:Y:S01]  /*cff0*/  ULDC.64 UR12, c[0x0][0x4d0] ;  /* 0x00013400000c7ab9 */ /* 0x000fe20000000a00 */
[----:B------:R-:W-:Y:S01]  /*d000*/  ULDC.64 UR8, c[0x0][0x4f0] ;  /* 0x00013c0000087ab9 */ /* 0x000fe20000000a00 */
[----:B------:R-:W-:Y:S02]  /*d010*/  UIADD3 UR39, UR4, 0x2c000, URZ ;  /* 0x0002c00004277890 */ /* 0x000fe4000fffe03f */
[----:B------:R-:W-:Y:S02]  /*d020*/  UIADD3 UR16, UR24, 0x2000, URZ ;  /* 0x0000200018107890 */ /* 0x000fe4000fffe03f */
[----:B------:R-:W-:Y:S02]  /*d030*/  UIADD3 UR4, UR24, 0x3000, URZ ;  /* 0x0000300018047890 */ /* 0x000fe4000fffe03f */
[----:B------:R-:W-:Y:S02]  /*d040*/  UIADD3.X UR37, URZ, UR17, URZ, UP2, !UPT ;  /* 0x000000113f257290 */ /* 0x000fe400097fe43f */
[----:B------:R-:W-:-:S02]  /*d050*/  UIMAD UR12, UR11, UR12, UR8 ;  /* 0x0000000c0b0c72a4 */ /* 0x000fc4000f8e0208 */
[----:B------:R-:W-:Y:S02]  /*d060*/  UIMAD UR13, UR10, UR13, UR9 ;  /* 0x0000000d0a0d72a4 */ /* 0x000fe4000f8e0209 */
[----:B------:R-:W-:Y:S01]  /*d070*/  UPRMT UR32, UR32, 0x5410, URZ ;  /* 0x0000541020207896 */ /* 0x000fe2000800003f */
[----:B------:R-:W-:Y:S01]  /*d080*/  UMOV UR30, 0x0 ;  /* 0x00000000001e7882 */ /* 0x000fe20000000000 */
[----:B------:R-:W-:Y:S01]  /*d090*/  UMOV UR31, 0x10000000 ;  /* 0x10000000001f7882 */ /* 0x000fe20000000000 */
[----:B------:R-:W-:Y:S01]  /*d0a0*/  UMOV UR23, UR27 ;  /* 0x0000001b00177c82 */ /* 0x000fe20008000000 */
[----:B------:R-:W-:Y:S01]  /*d0b0*/  UMOV UR21, UR25 ;  /* 0x0000001900157c82 */ /* 0x000fe20008000000 */
[----:B------:R-:W-:Y:S01]  /*d0c0*/  UMOV UR19, UR27 ;  /* 0x0000001b00137c82 */ /* 0x000fe20008000000 */
[----:B------:R-:W-:Y:S01]  /*d0d0*/  UMOV UR17, UR25 ;  /* 0x0000001900117c82 */ /* 0x000fe20008000000 */
[----:B------:R1:W-:Y:S01]  /*d0e0*/  UTMALDG.2D [UR24], [UR28], desc[UR30] ;  /* 0x00001e181c0075b4 */ /* 0x0003e20008009000 */
[----:B------:R-:W-:Y:S01]  /*d0f0*/  UMOV UR7, UR27 ;  /* 0x0000001b00077c82 */ /* 0x000fe20008000000 */
[----:B------:R-:W-:Y:S01]  /*d100*/  UMOV UR5, UR25 ;  /* 0x0000001900057c82 */ /* 0x000fe20008000000 */
[----:B------:R-:W-:Y:S01]  /*d110*/  UMOV UR10, UR40 ;  /* 0x00000028000a7c82 */ /* 0x000fe20008000000 */
[----:B------:R-:W-:Y:S01]  /*d120*/  UMOV UR9, UR25 ;  /* 0x0000001900097c82 */ /* 0x000fe20008000000 */
[----:B------:R-:W-:Y:S01]  /*d130*/  UMOV UR8, UR39 ;  /* 0x0000002700087c82 */ /* 0x000fe20008000000 */
[----:B------:R-:W-:Y:S01]  /*d140*/  UMOV UR11, UR34 ;  /* 0x00000022000b7c82 */ /* 0x000fe20008000000 */
[----:B------:R1:W-:Y:S01]  /*d150*/  UTMALDG.2D [UR20], [UR28], desc[UR30] ;  /* 0x00001e141c0075b4 */ /* 0x0003e20008009000 */
[----:B------:R1:W-:Y:S01]  /*d160*/  UTMALDG.2D [UR16], [UR28], desc[UR30] ;  /* 0x00001e101c0075b4 */ /* 0x0003e20008009000 */
[----:B------:R1:W-:Y:S01]  /*d170*/  UTMALDG.2D [UR4], [UR28], desc[UR30] ;  /* 0x00001e041c0075b4 */ /* 0x0003e20008009000 */
[----:B------:R1:W-:Y:S02]  /*d180*/  UTMALDG.5D.IM2COL [UR8], [UR36], UR32 ;  /* 0x00000008240073b4 */ /* 0x0003e40008060020 */
[----:B-1----:R-:W-:Y:S05]  /*d190*/  @P3 BRA `(.L_x_247) ;  /* 0xfffffff800683947 */ /* 0x002fea000383ffff */
.L_x_243:
[----:B------:R-:W-:Y:S01]  /*d1a0*/  ISETP.GE.U32.AND P2, PT, R8, 0xb, PT ;  /* 0x0000000b0800780c */ /* 0x000fe20003f46070 */
[----:B------:R-:W-:Y:S05]  /*d1b0*/  WARPSYNC.ALL ;  /* 0x0000000000007948 */ /* 0x000fea0003800000 */
[----:B------:R-:W-:-:S07]  /*d1c0*/  ELECT P1, URZ, PT ;  /* 0x00000000003f782f */ /* 0x000fce0003820000 */
[----:B0----5:R-:W-:-:S05]  /*d1d0*/  @P2 IMAD.WIDE.U32 R2, R8, -0x45d1745d, RZ ;  /* 0xba2e8ba308022825 */ /* 0x021fca00078e00ff */
[----:B------:R-:W-:-:S04]  /*d1e0*/  @P2 SHF.R.U32.HI R0, RZ, 0x3, R3 ;  /* 0x00000003ff002819 */ /* 0x000fc80000011603 */
[----:B------:R-:W-:-:S04]  /*d1f0*/  @P2 LOP3.LUT R0, R0, 0x1, RZ, 0xc0, !PT ;  /* 0x0000000100002812 */ /* 0x000fc800078ec0ff */
[----:B------:R-:W-:Y:S01]  /*d200*/  @P2 ISETP.NE.U32.AND P0, PT, R0, 0x1, PT ;  /* 0x000000010000280c */ /* 0x000fe20003f05070 */
[----:B------:R-:W-:-:S12]  /*d210*/  @!P1 EXIT ;  /* 0x000000000000994d */ /* 0x000fd80003800000 */
[----:B------:R-:W-:Y:S01]  /*d220*/  LOP3.LUT R6, R6, 0x2, RZ, 0xfc, !PT ;  /* 0x0000000206067812 */ /* 0x000fe200078efcff */
[----:B------:R-:W-:Y:S01]  /*d230*/  IMAD.MOV.U32 R0, RZ, RZ, 0x1 ;  /* 0x00000001ff007424 */ /* 0x000fe200078e00ff */
[----:B------:R-:W-:Y:S02]  /*d240*/  @P2 ISETP.NE.U32.AND.EX P0, PT, RZ, RZ, PT, P0 ;  /* 0x000000ffff00220c */ /* 0x000fe40003f05100 */
[----:B------:R-:W-:Y:S02]  /*d250*/  ISETP.NE.AND P1, PT, R6, 0x3, PT ;  /* 0x000000030600780c */ /* 0x000fe40003f25270 */
[----:B------:R-:W-:-:S11]  /*d260*/  @P2 SEL R0, RZ, 0x1, !P0 ;  /* 0x00000001ff002807 */ /* 0x000fd60004000000 */
[----:B------:R-:W-:Y:S05]  /*d270*/  @!P1 BRA `(.L_x_248) ;  /* 0x0000000000049947 */ /* 0x000fea0003800000 */
[----:B------:R-:W-:Y:S01]  /*d280*/  BPT.TRAP 0x1 ;  /* 0x000000040000795c */ /* 0x000fe20000300000 */
.L_x_248:
[----:B------:R-:W0:Y:S01]  /*d290*/  S2R R5, SR_CgaCtaId ;  /* 0x0000000000057919 */ /* 0x000e220000008800 */
[----:B------:R-:W-:Y:S01]  /*d2a0*/  IMAD.WIDE.U32 R2, R8, -0x45d1745d, RZ ;  /* 0xba2e8ba308027825 */ /* 0x000fe200078e00ff */
[----:B------:R-:W-:-:S04]  /*d2b0*/  MOV R2, 0x400 ;  /* 0x0000040000027802 */ /* 0x000fc80000000f00 */
[----:B------:R-:W-:-:S05]  /*d2c0*/  SHF.R.U32.HI R3, RZ, 0x3, R3 ;  /* 0x00000003ff037819 */ /* 0x000fca0000011603 */
[----:B------:R-:W-:Y:S01]  /*d2d0*/  IMAD R8, R3, -0xb, R8 ;  /* 0xfffffff503087824 */ /* 0x000fe200078e0208 */
[----:B0-----:R-:W-:Y:S02]  /*d2e0*/  LEA R2, R5, R2, 0x18 ;  /* 0x0000000205027211 */ /* 0x001fe400078ec0ff */
[----:B------:R-:W-:-:S03]  /*d2f0*/  SHF.L.U32 R5, R0, 0x1f, RZ ;  /* 0x0000001f00057819 */ /* 0x000fc600000006ff */
[----:B------:R-:W-:-:S04]  /*d300*/  VIADD R3, R2, 0x37058 ;  /* 0x0003705802037836 */ /* 0x000fc80000000000 */
[----:B------:R-:W-:-:S07]  /*d310*/  IMAD R2, R8, 0x8, R3 ;  /* 0x0000000808027824 */ /* 0x000fce00078e0203 */
.L_x_249:
[----:B0-----:R0:W1:Y:S02]  /*d320*/  SYNCS.PHASECHK.TRANS64.TRYWAIT P0, [R2+URZ], R5 ;  /* 0x00000005020075a7 */ /* 0x001064000800017f */
[----:B-1----:R-:W-:Y:S05]  /*d330*/  @!P0 NANOSLEEP.SYNCS 0x989680 ;  /* 0x009896800000895d */ /* 0x002fea0003900000 */
[----:B------:R-:W1:Y:S02]  /*d340*/  @!P0 SYNCS.PHASECHK.TRANS64 P0, [R2+URZ], R5 ;  /* 0x00000005020085a7 */ /* 0x000e64000800007f */
[----:B-1----:R-:W-:Y:S05]  /*d350*/  @!P0 BRA `(.L_x_249) ;  /* 0xfffffffc00f08947 */ /* 0x002fea000383ffff */
[----:B------:R-:W-:-:S05]  /*d360*/  VIADD R8, R8, 0x1 ;  /* 0x0000000108087836 */ /* 0x000fca0000000000 */
[----:B------:R-:W-:-:S04]  /*d370*/  ISETP.NE.AND P0, PT, R8, 0xb, PT ;  /* 0x0000000b0800780c */ /* 0x000fc80003f05270 */
[----:B0-----:R-:W-:Y:S02]  /*d380*/  SEL R5, RZ, 0x1, P0 ;  /* 0x00000001ff057807 */ /* 0x001fe40000000000 */
[----:B------:R-:W-:Y:S02]  /*d390*/  SEL R8, R8, RZ, P0 ;  /* 0x000000ff08087207 */ /* 0x000fe40000000000 */
[----:B------:R-:W-:-:S03]  /*d3a0*/  LOP3.LUT R7, R0, R5, RZ, 0x3c, !PT ;  /* 0x0000000500077212 */ /* 0x000fc600078e3cff */
[----:B------:R-:W-:Y:S01]  /*d3b0*/  IMAD R0, R8, 0x8, R3 ;  /* 0x0000000808007824 */ /* 0x000fe200078e0203 */
[----:B------:R-:W-:-:S07]  /*d3c0*/  SHF.L.U32 R5, R7, 0x1f, RZ ;  /* 0x0000001f07057819 */ /* 0x000fce00000006ff */
.L_x_250:
        /* <DEDUP_REMOVED lines=11> */
.L_x_251:
        /* <DEDUP_REMOVED lines=11> */
.L_x_252:
        /* <DEDUP_REMOVED lines=11> */
.L_x_253:
        /* <DEDUP_REMOVED lines=11> */
.L_x_254:
        /* <DEDUP_REMOVED lines=11> */
.L_x_255:
        /* <DEDUP_REMOVED lines=11> */
.L_x_256:
        /* <DEDUP_REMOVED lines=11> */
.L_x_257:
        /* <DEDUP_REMOVED lines=11> */
.L_x_258:
        /* <DEDUP_REMOVED lines=11> */
.L_x_259:
[----:B0-----:R0:W1:Y:S02]  /*da00*/  SYNCS.PHASECHK.TRANS64.TRYWAIT P0, [R8+URZ], R3 ;  /* 0x00000003080075a7 */ /* 0x001064000800017f */
[----:B-1----:R-:W-:Y:S05]  /*da10*/  @!P0 NANOSLEEP.SYNCS 0x989680 ;  /* 0x009896800000895d */ /* 0x002fea0003900000 */
[----:B------:R-:W1:Y:S02]  /*da20*/  @!P0 SYNCS.PHASECHK.TRANS64 P0, [R8+URZ], R3 ;  /* 0x00000003080085a7 */ /* 0x000e64000800007f */
[----:B-1----:R-:W-:Y:S05]  /*da30*/  @P0 EXIT ;  /* 0x000000000000094d */ /* 0x002fea0003800000 */
[----:B------:R-:W-:Y:S05]  /*da40*/  BRA `(.L_x_259) ;  /* 0xfffffffc00ec7947 */ /* 0x000fea000383ffff */
.L_x_260:
[----:B------:R-:W-:-:S00]  /*da50*/  BRA `(.L_x_260) ;  /* 0xfffffffc00fc7947 */ /* 0x000fc0000383ffff */
[----:B------:R-:W-:-:S00]  /*da60*/  NOP ;  /* 0x0000000000007918 */ /* 0x000fc00000000000 */
        /* <DEDUP_REMOVED lines=9> */
.L_x_261:


//--------------------- .nv.shared._ZN7cutlass13device_kernelINS_4conv6kernel13ConvUniversalINS1_16ConvProblemShapeILNS1_8OperatorE2ELi3EEENS1_10collective14CollectiveConvINS1_46MainloopSm90TmaGmmaWarpSpecializedImplicitGemmILS5_2ELi11ELi3EN4cute5tupleIJNSA_1CILi1EEESD_SD_EEENS1_36KernelImplicitTmaWarpSpecializedSm90ELi1EEENSB_IJNSC_ILi256EEENSB_IJNSC_ILi64EEEEEENSB_IJNSC_ILi32EEEEEEEEENS_10bfloat16_tESN_NSA_8TiledMMAINSA_8MMA_AtomIJNSA_4SM904GMMA27MMA_64x64x16_F32BF16BF16_SSILNSR_5MajorE1ELST_1ELNSR_7ScaleInE1ELSU_1EEEEEENSA_6LayoutISE_NSB_IJNSC_ILi0EEESY_SY_EEEEENSB_IJNSA_10UnderscoreES11_S11_EEEEENS7_6detail26Sm90ImplicitGemmTileTraitsINSA_13SM90_TMA_LOADENSA_14ComposedLayoutINSA_7SwizzleILi3ELi4ELi3EEENSA_18smem_ptr_flag_bitsILi16EEENSX_INSB_IJNSB_IJSI_NSC_ILi4EEEEEENSB_IJNSC_ILi8EEES1C_EEENSB_IJSD_NSC_ILi11EEEEEEEEENSB_IJNSB_IJSD_NSC_ILi2048EEEEEENSB_IJSI_NSC_ILi512EEEEEENSB_IJSY_NSC_ILi8192EEEEEEEEEEEEEvEENS15_INSA_20SM90_TMA_LOAD_IM2COLENS17_IS19_S1B_NSX_INSB_IJNSB_IJSI_SD_EEES1F_S1H_EEENSB_IJNSB_IJSD_SY_EEES1M_NSB_IJSY_S1J_EEEEEEEEEEvEEEENS_8epilogue10collective6detail29Sm90TmaWarpSpecializedAdapterINS24_15DefaultEpilogueISN_NSB_IJlNSB_IJSD_lllEEESY_EEES29_NS23_6thread17LinearCombinationISN_Li1EffLNS2A_9ScaleType4KindE0ELNS_15FloatRoundStyleE2ESN_EENS_4gemm15EpilogueDefaultEEEEEvvEEEEvNT_6ParamsE --------------------------
	.section	.nv.shared._ZN7cutlass13device_kernelINS_4conv6kernel13ConvUniversalINS1_16ConvProblemShapeILNS1_8OperatorE2ELi3EEENS1_10collective14CollectiveConvINS1_46MainloopSm90TmaGmmaWarpSpecializedImplicitGemmILS5_2ELi11ELi3EN4cute5tupleIJNSA_1CILi1EEESD_SD_EEENS1_36KernelImplicitTmaWarpSpecializedSm90ELi1EEENSB_IJNSC_ILi256EEENSB_IJNSC_ILi64EEEEEENSB_IJNSC_ILi32EEEEEEEEENS_10bfloat16_tESN_NSA_8TiledMMAINSA_8MMA_AtomIJNSA_4SM904GMMA27MMA_64x64x16_F32BF16BF16_SSILNSR_5MajorE1ELST_1ELNSR_7ScaleInE1ELSU_1EEEEEENSA_6LayoutISE_NSB_IJNSC_ILi0EEESY_SY_EEEEENSB_IJNSA_10UnderscoreES11_S11_EEEEENS7_6detail26Sm90ImplicitGemmTileTraitsINSA_13SM90_TMA_LOADENSA_14ComposedLayoutINSA_7SwizzleILi3ELi4ELi3EEENSA_18smem_ptr_flag_bitsILi16EEENSX_INSB_IJNSB_IJSI_NSC_ILi4EEEEEENSB_IJNSC_ILi8EEES1C_EEENSB_IJSD_NSC_ILi11EEEEEEEEENSB_IJNSB_IJSD_NSC_ILi2048EEEEEENSB_IJSI_NSC_ILi512EEEEEENSB_IJSY_NSC_ILi8192EEEEEEEEEEEEEvEENS15_INSA_20SM90_TMA_LOAD_IM2COLENS17_IS19_S1B_NSX_INSB_IJNSB_IJSI_SD_EEES1F_S1H_EEENSB_IJNSB_IJSD_SY_EEES1M_NSB_IJSY_S1J_EEEEEEEEEEvEEEENS_8epilogue10collective6detail29Sm90TmaWarpSpecializedAdapterINS24_15DefaultEpilogueISN_NSB_IJlNSB_IJSD_lllEEESY_EEES29_NS23_6thread17LinearCombinationISN_Li1EffLNS2A_9ScaleType4KindE0ELNS_15FloatRoundStyleE2ESN_EENS_4gemm15EpilogueDefaultEEEEEvvEEEEvNT_6ParamsE,"aw",@nobits
	.sectionflags	@""
	.align	16
	.zero		1024


//--------------------- .nv.shared.reserved.0     --------------------------
	.section	.nv.shared.reserved.0,"aw",@nobits
	.weak		__nv_reservedSMEM_offset_0_alias
	.size		__nv_reservedSMEM_offset_0_alias, 0, 0
	.other		__nv_reservedSMEM_offset_0_alias,@"STO_CUDA_RESERVED_SHARED STV_DEFAULT"
__nv_reservedSMEM_offset_0_alias:
	.zero		0


//--------------------- .nv.global                --------------------------
	.section	.nv.global,"aw",@nobits
.nv.global:
	.type		_ZN39_INTERNAL_3fda7456_4_k_cu_e3cb236d_31444cute1_E,@object
	.size		_ZN39_INTERNAL_3fda7456_4_k_cu_e3cb236d_31444cute1_E,(_ZN39_INTERNAL_3fda7456_4_k_cu_e3cb236d_31444cuda3std3__45__cpo6cbeginE - _ZN39_INTERNAL_3fda7456_4_k_cu_e3cb236d_31444cute1_E)
_ZN39_INTERNAL_3fda7456_4_k_cu_e3cb236d_31444cute1_E:
	.zero		1
	.type		_ZN39_INTERNAL_3fda7456_4_k_cu_e3cb236d_31444cuda3std3__45__cpo6cbeginE,@object
	.size		_ZN39_INTERNAL_3fda7456_4_k_cu_e3cb236d_31444cuda3std3__45__cpo6cbeginE,(_ZN39_INTERNAL_3fda7456_4_k_cu_e3cb236d_31444cuda3std3__48in_placeE - _ZN39_INTERNAL_3fda7456_4_k_cu_e3cb236d_31444cuda3std3__45__cpo6cbeginE)
_ZN39_INTERNAL_3fda7456_4_k_cu_e3cb236d_31444cuda3std3__45__cpo6cbeginE:
	.zero		1
	.type		_ZN39_INTERNAL_3fda7456_4_k_cu_e3cb236d_31444cuda3std3__48in_placeE,@object
	.size		_ZN39_INTERNAL_3fda7456_4_k_cu_e3cb236d_31444cuda3std3__48in_placeE,(_ZN39_INTERNAL_3fda7456_4_k_cu_e3cb236d_31444cuda3std6ranges3__45__cpo9iter_moveE - _ZN39_INTERNAL_3fda7456_4_k_cu_e3cb236d_31444cuda3std3__48in_placeE)
_ZN39_INTERNAL_3fda7456_4_k_cu_e3cb236d_31444cuda3std3__48in_placeE:
	.zero		1
	.type		_ZN39_INTERNAL_3fda7456_4_k_cu_e3cb236d_31444cuda3std6ranges3__45__cpo9iter_moveE,@object
	.size		_ZN39_INTERNAL_3fda7456_4_k_cu_e3cb236d_31444cuda3std6ranges3__45__cpo9iter_moveE,(_ZN39_INTERNAL_3fda7456_4_k_cu_e3cb236d_31444cuda3std3__45__cpo5beginE - _ZN39_INTERNAL_3fda7456_4_k_cu_e3cb236d_31444cuda3std6ranges3__45__cpo9iter_moveE)
_ZN39_INTERNAL_3fda7456_4_k_cu_e3cb236d_31444cuda3std6ranges3__45__cpo9iter_moveE:
	.zero		1
	.type		_ZN39_INTERNAL_3fda7456_4_k_cu_e3cb236d_31444cuda3std3__45__cpo5beginE,@object
	.size		_ZN39_INTERNAL_3fda7456_4_k_cu_e3cb236d_31444cuda3std3__45__cpo5beginE,(_ZN39_INTERNAL_3fda7456_4_k_cu_e3cb236d_31444cuda3std3__441_GLOBAL__N__3fda7456_4_k_cu_e3cb236d_31446ignoreE - _ZN39_INTERNAL_3fda7456_4_k_cu_e3cb236d_31444cuda3std3__45__cpo5beginE)
_ZN39_INTERNAL_3fda7456_4_k_cu_e3cb236d_31444cuda3std3__45__cpo5beginE:
	.zero		1
	.type		_ZN39_INTERNAL_3fda7456_4_k_cu_e3cb236d_31444cuda3std3__441_GLOBAL__N__3fda7456_4_k_cu_e3cb236d_31446ignoreE,@object
	.size		_ZN39_INTERNAL_3fda7456_4_k_cu_e3cb236d_31444cuda3std3__441_GLOBAL__N__3fda7456_4_k_cu_e3cb236d_31446ignoreE,(_ZN39_INTERNAL_3fda7456_4_k_cu_e3cb236d_31444cute7productE - _ZN39_INTERNAL_3fda7456_4_k_cu_e3cb236d_31444cuda3std3__441_GLOBAL__N__3fda7456_4_k_cu_e3cb236d_31446ignoreE)
_ZN39_INTERNAL_3fda7456_4_k_cu_e3cb236d_31444cuda3std3__441_GLOBAL__N__3fda7456_4_k_cu_e3cb236d_31446ignoreE:
	.zero		1
	.type		_ZN39_INTERNAL_3fda7456_4_k_cu_e3cb236d_31444cute7productE,@object
	.size		_ZN39_INTERNAL_3fda7456_4_k_cu_e3cb236d_31444cute7productE,(_ZN39_INTERNAL_3fda7456_4_k_cu_e3cb236d_31444cuda3std3__45__cpo3endE - _ZN39_INTERNAL_3fda7456_4_k_cu_e3cb236d_31444cute7productE)
_ZN39_INTERNAL_3fda7456_4_k_cu_e3cb236d_31444cute7productE:
	.zero		1
	.type		_ZN39_INTERNAL_3fda7456_4_k_cu_e3cb236d_31444cuda3std3__45__cpo3endE,@object
	.size		_ZN39_INTERNAL_3fda7456_4_k_cu_e3cb236d_31444cuda3std3__45__cpo3endE,(_ZN39_INTERNAL_3fda7456_4_k_cu_e3cb236d_31444cuda3std3__419piecewise_constructE - _ZN39_INTERNAL_3fda7456_4_k_cu_e3cb236d_31444cuda3std3__45__cpo3endE)
_ZN39_INTERNAL_3fda7456_4_k_cu_e3cb236d_31444cuda3std3__45__cpo3endE:
	.zero		1
	.type		_ZN39_INTERNAL_3fda7456_4_k_cu_e3cb236d_31444cuda3std3__419piecewise_constructE,@object
	.size		_ZN39_INTERNAL_3fda7456_4_k_cu_e3cb236d_31444cuda3std3__419piecewise_constructE,(_ZN39_INTERNAL_3fda7456_4_k_cu_e3cb236d_31444cuda3std3__45__cpo4cendE - _ZN39_INTERNAL_3fda7456_4_k_cu_e3cb236d_31444cuda3std3__419piecewise_constructE)
_ZN39_INTERNAL_3fda7456_4_k_cu_e3cb236d_31444cuda3std3__419piecewise_constructE:
	.zero		1
	.type		_ZN39_INTERNAL_3fda7456_4_k_cu_e3cb236d_31444cuda3std3__45__cpo4cendE,@object
	.size		_ZN39_INTERNAL_3fda7456_4_k_cu_e3cb236d_31444cuda3std3__45__cpo4cendE,(_ZN39_INTERNAL_3fda7456_4_k_cu_e3cb236d_31444cuda3std6ranges3__45__cpo4swapE - _ZN39_INTERNAL_3fda7456_4_k_cu_e3cb236d_31444cuda3std3__45__cpo4cendE)
_ZN39_INTERNAL_3fda7456_4_k_cu_e3cb236d_31444cuda3std3__45__cpo4cendE:
	.zero		1
	.type		_ZN39_INTERNAL_3fda7456_4_k_cu_e3cb236d_31444cuda3std6ranges3__45__cpo4swapE,@object
	.size		_ZN39_INTERNAL_3fda7456_4_k_cu_e3cb236d_31444cuda3std6ranges3__45__cpo4swapE,(.L_7 - _ZN39_INTERNAL_3fda7456_4_k_cu_e3cb236d_31444cuda3std6ranges3__45__cpo4swapE)
_ZN39_INTERNAL_3fda7456_4_k_cu_e3cb236d_31444cuda3std6ranges3__45__cpo4swapE:
	.zero		1
.L_7:


//--------------------- .nv.constant0._ZN7cutlass13device_kernelINS_4conv6kernel13ConvUniversalINS1_16ConvProblemShapeILNS1_8OperatorE2ELi3EEENS1_10collective14CollectiveConvINS1_46MainloopSm90TmaGmmaWarpSpecializedImplicitGemmILS5_2ELi11ELi3EN4cute5tupleIJNSA_1CILi1EEESD_SD_EEENS1_36KernelImplicitTmaWarpSpecializedSm90ELi1EEENSB_IJNSC_ILi256EEENSB_IJNSC_ILi64EEEEEENSB_IJNSC_ILi32EEEEEEEEENS_10bfloat16_tESN_NSA_8TiledMMAINSA_8MMA_AtomIJNSA_4SM904GMMA27MMA_64x64x16_F32BF16BF16_SSILNSR_5MajorE1ELST_1ELNSR_7ScaleInE1ELSU_1EEEEEENSA_6LayoutISE_NSB_IJNSC_ILi0EEESY_SY_EEEEENSB_IJNSA_10UnderscoreES11_S11_EEEEENS7_6detail26Sm90ImplicitGemmTileTraitsINSA_13SM90_TMA_LOADENSA_14ComposedLayoutINSA_7SwizzleILi3ELi4ELi3EEENSA_18smem_ptr_flag_bitsILi16EEENSX_INSB_IJNSB_IJSI_NSC_ILi4EEEEEENSB_IJNSC_ILi8EEES1C_EEENSB_IJSD_NSC_ILi11EEEEEEEEENSB_IJNSB_IJSD_NSC_ILi2048EEEEEENSB_IJSI_NSC_ILi512EEEEEENSB_IJSY_NSC_ILi8192EEEEEEEEEEEEEvEENS15_INSA_20SM90_TMA_LOAD_IM2COLENS17_IS19_S1B_NSX_INSB_IJNSB_IJSI_SD_EEES1F_S1H_EEENSB_IJNSB_IJSD_SY_EEES1M_NSB_IJSY_S1J_EEEEEEEEEEvEEEENS_8epilogue10collective6detail29Sm90TmaWarpSpecializedAdapterINS24_15DefaultEpilogueISN_NSB_IJlNSB_IJSD_lllEEESY_EEES29_NS23_6thread17LinearCombinationISN_Li1EffLNS2A_9ScaleType4KindE0ELNS_15FloatRoundStyleE2ESN_EENS_4gemm15EpilogueDefaultEEEEEvvEEEEvNT_6ParamsE --------------------------
	.section	.nv.constant0._ZN7cutlass13device_kernelINS_4conv6kernel13ConvUniversalINS1_16ConvProblemShapeILNS1_8OperatorE2ELi3EEENS1_10collective14CollectiveConvINS1_46MainloopSm90TmaGmmaWarpSpecializedImplicitGemmILS5_2ELi11ELi3EN4cute5tupleIJNSA_1CILi1EEESD_SD_EEENS1_36KernelImplicitTmaWarpSpecializedSm90ELi1EEENSB_IJNSC_ILi256EEENSB_IJNSC_ILi64EEEEEENSB_IJNSC_ILi32EEEEEEEEENS_10bfloat16_tESN_NSA_8TiledMMAINSA_8MMA_AtomIJNSA_4SM904GMMA27MMA_64x64x16_F32BF16BF16_SSILNSR_5MajorE1ELST_1ELNSR_7ScaleInE1ELSU_1EEEEEENSA_6LayoutISE_NSB_IJNSC_ILi0EEESY_SY_EEEEENSB_IJNSA_10UnderscoreES11_S11_EEEEENS7_6detail26Sm90ImplicitGemmTileTraitsINSA_13SM90_TMA_LOADENSA_14ComposedLayoutINSA_7SwizzleILi3ELi4ELi3EEENSA_18smem_ptr_flag_bitsILi16EEENSX_INSB_IJNSB_IJSI_NSC_ILi4EEEEEENSB_IJNSC_ILi8EEES1C_EEENSB_IJSD_NSC_ILi11EEEEEEEEENSB_IJNSB_IJSD_NSC_ILi2048EEEEEENSB_IJSI_NSC_ILi512EEEEEENSB_IJSY_NSC_ILi8192EEEEEEEEEEEEEvEENS15_INSA_20SM90_TMA_LOAD_IM2COLENS17_IS19_S1B_NSX_INSB_IJNSB_IJSI_SD_EEES1F_S1H_EEENSB_IJNSB_IJSD_SY_EEES1M_NSB_IJSY_S1J_EEEEEEEEEEvEEEENS_8epilogue10collective6detail29Sm90TmaWarpSpecializedAdapterINS24_15DefaultEpilogueISN_NSB_IJlNSB_IJSD_lllEEESY_EEES29_NS23_6thread17LinearCombinationISN_Li1EffLNS2A_9ScaleType4KindE0ELNS_15FloatRoundStyleE2ESN_EENS_4gemm15EpilogueDefaultEEEEEvvEEEEvNT_6ParamsE,"a",@progbits
	.sectionflags	@""
	.align	4
.nv.constant0._ZN7cutlass13device_kernelINS_4conv6kernel13ConvUniversalINS1_16ConvProblemShapeILNS1_8OperatorE2ELi3EEENS1_10collective14CollectiveConvINS1_46MainloopSm90TmaGmmaWarpSpecializedImplicitGemmILS5_2ELi11ELi3EN4cute5tupleIJNSA_1CILi1EEESD_SD_EEENS1_36KernelImplicitTmaWarpSpecializedSm90ELi1EEENSB_IJNSC_ILi256EEENSB_IJNSC_ILi64EEEEEENSB_IJNSC_ILi32EEEEEEEEENS_10bfloat16_tESN_NSA_8TiledMMAINSA_8MMA_AtomIJNSA_4SM904GMMA27MMA_64x64x16_F32BF16BF16_SSILNSR_5MajorE1ELST_1ELNSR_7ScaleInE1ELSU_1EEEEEENSA_6LayoutISE_NSB_IJNSC_ILi0EEESY_SY_EEEEENSB_IJNSA_10UnderscoreES11_S11_EEEEENS7_6detail26Sm90ImplicitGemmTileTraitsINSA_13SM90_TMA_LOADENSA_14ComposedLayoutINSA_7SwizzleILi3ELi4ELi3EEENSA_18smem_ptr_flag_bitsILi16EEENSX_INSB_IJNSB_IJSI_NSC_ILi4EEEEEENSB_IJNSC_ILi8EEES1C_EEENSB_IJSD_NSC_ILi11EEEEEEEEENSB_IJNSB_IJSD_NSC_ILi2048EEEEEENSB_IJSI_NSC_ILi512EEEEEENSB_IJSY_NSC_ILi8192EEEEEEEEEEEEEvEENS15_INSA_20SM90_TMA_LOAD_IM2COLENS17_IS19_S1B_NSX_INSB_IJNSB_IJSI_SD_EEES1F_S1H_EEENSB_IJNSB_IJSD_SY_EEES1M_NSB_IJSY_S1J_EEEEEEEEEEvEEEENS_8epilogue10collective6detail29Sm90TmaWarpSpecializedAdapterINS24_15DefaultEpilogueISN_NSB_IJlNSB_IJSD_lllEEESY_EEES29_NS23_6thread17LinearCombinationISN_Li1EffLNS2A_9ScaleType4KindE0ELNS_15FloatRoundStyleE2ESN_EENS_4gemm15EpilogueDefaultEEEEEvvEEEEvNT_6ParamsE:
	.zero		1664


//--------------------- SYMBOLS --------------------------

	.type		.nv.reservedSmem.offset0,@object
	.size		.nv.reservedSmem.offset0,0x4
